def matmul_kernel(
    a_ptr,
    b_ptr,
    c_ptr,
    M,
    N,
    K,
    stride_am,
    stride_ak,
    stride_bk,
    stride_bn,
    stride_cm,
    stride_cn,
    BLOCK_M: tl.constexpr,
    BLOCK_N: tl.constexpr,
    BLOCK_K: tl.constexpr,
    GROUP_M: tl.constexpr,
):
    pid = tl.program_id(axis=0)
    num_pid_m = tl.cdiv(M, BLOCK_M)
    num_pid_n = tl.cdiv(N, BLOCK_N)
    num_pid_in_group = GROUP_M * num_pid_n
    group_id = pid // num_pid_in_group
    first_pid_m = group_id * GROUP_M
    group_size_m = min(num_pid_m - first_pid_m, GROUP_M)
    pid_m = first_pid_m + ((pid % num_pid_in_group) % group_size_m)
    pid_n = (pid % num_pid_in_group) // group_size_m

    offs_am = (pid_m * BLOCK_M + tl.arange(0, BLOCK_M)) % M
    offs_bn = (pid_n * BLOCK_N + tl.arange(0, BLOCK_N)) % N
    offs_k = tl.arange(0, BLOCK_K)
    a_ptrs = a_ptr + offs_am[:, None] * stride_am + offs_k[None, :] * stride_ak
    b_ptrs = b_ptr + offs_k[:, None] * stride_bk + offs_bn[None, :] * stride_bn

    acc = tl.zeros((BLOCK_M, BLOCK_N), dtype=tl.float32)
    for kk in range(0, tl.cdiv(K, BLOCK_K)):
        a = tl.load(a_ptrs, mask=offs_k[None, :] < K - kk * BLOCK_K, other=0.0)
        b = tl.load(b_ptrs, mask=offs_k[:, None] < K - kk * BLOCK_K, other=0.0)
        acc = tl.dot(a, b, acc)
        a_ptrs += BLOCK_K * stride_ak
        b_ptrs += BLOCK_K * stride_bk

    c = acc.to(c_ptr.dtype.element_ty)
    offs_cm = pid_m * BLOCK_M + tl.arange(0, BLOCK_M)
    offs_cn = pid_n * BLOCK_N + tl.arange(0, BLOCK_N)
    c_ptrs = c_ptr + offs_cm[:, None] * stride_cm + offs_cn[None, :] * stride_cn
    mask = (offs_cm[:, None] < M) & (offs_cn[None, :] < N)
    tl.store(c_ptrs, c, mask=mask)

# config = {"BLOCK_K": 32, "BLOCK_M": 256, "BLOCK_N": 64, "GROUP_M": 4, "arch": "sm_90", "dtype": "fp8e4m3", "num_ctas": 1, "num_stages": 3, "num_warps": 4}
# arch = sm_90


// ===== COMPILED SASS (sm_90a) =====

	.target	sm_90a

	.elftype	@"ET_EXEC"


//--------------------- .note.nv.tkinfo           --------------------------
	.section	.note.nv.tkinfo,"",@"SHT_NOTE"
	.sectionflags	@"SHF_NOTE_NV_TKINFO"
	.tkinfo
        /*0018*/ 	.word	0x00000002
        /*0030*/ 	.string	""
        /*0030*/ 	.string	"ptxas"
        /*0030*/ 	.string	"Cuda compilation tools, release 13.0, V13.0.88"
        /*0030*/ 	.string	"Build cuda_13.0.r13.0/compiler.36424714_0"
        /*0030*/ 	.string	"-v  -suppress-debug-info  -lineinfo  -arch sm_90a "



//--------------------- .note.nv.cuinfo           --------------------------
	.section	.note.nv.cuinfo,"",@"SHT_NOTE"
	.sectionflags	@"SHF_NOTE_NV_CUINFO"
        /*0018*/ 	.short	0x0002
        /*001a*/ 	.short	0x005a
        /*001c*/ 	.short	0x0082
	.zero		2


//--------------------- .nv.info                  --------------------------
	.section	.nv.info,"",@"SHT_CUDA_INFO"
	.align	4


	//----- nvinfo : EIATTR_REGCOUNT
	.align		4
        /*0000*/ 	.byte	0x04, 0x2f
        /*0002*/ 	.short	(.L_1 - .L_0)
	.align		4
.L_0:
        /*0004*/ 	.word	index@(matmul_kernel)
        /*0008*/ 	.word	0x000000ff


	//----- nvinfo : EIATTR_FRAME_SIZE
	.align		4
.L_1:
        /*000c*/ 	.byte	0x04, 0x11
        /*000e*/ 	.short	(.L_3 - .L_2)
	.align		4
.L_2:
        /*0010*/ 	.word	index@(matmul_kernel)
        /*0014*/ 	.word	0x00000170


	//----- nvinfo : EIATTR_MIN_STACK_SIZE
	.align		4
.L_3:
        /*0018*/ 	.byte	0x04, 0x12
        /*001a*/ 	.short	(.L_5 - .L_4)
	.align		4
.L_4:
        /*001c*/ 	.word	index@(matmul_kernel)
        /*0020*/ 	.word	0x00000170
.L_5:


//--------------------- .nv.compat                --------------------------
	.section	.nv.compat,"",@"SHT_CUDA_COMPAT_INFO"
	.align	4
        /*0000*/ 	.byte	0x02, 0x09, 0x01, 0x00, 0x02, 0x02, 0x04, 0x00, 0x02, 0x05, 0x05, 0x00, 0x03, 0x07, 0x01, 0x01
        /*0010*/ 	.byte	0x02, 0x03, 0x00, 0x00, 0x02, 0x06, 0x01, 0x00, 0x04, 0x0b, 0x08, 0x00, 0x00, 0x00, 0x00, 0x00
        /*0020*/ 	.byte	0x00, 0x00, 0x00, 0x00


//--------------------- .nv.info.matmul_kernel    --------------------------
	.section	.nv.info.matmul_kernel,"",@"SHT_CUDA_INFO"
	.sectionflags	@""
	.align	4


	//----- nvinfo : EIATTR_CUDA_API_VERSION
	.align		4
        /*0000*/ 	.byte	0x04, 0x37
        /*0002*/ 	.short	(.L_7 - .L_6)
.L_6:
        /*0004*/ 	.word	0x00000082


	//----- nvinfo : EIATTR_KPARAM_INFO
	.align		4
.L_7:
        /*0008*/ 	.byte	0x04, 0x17
        /*000a*/ 	.short	(.L_9 - .L_8)
.L_8:
        /*000c*/ 	.word	0x00000000
        /*0010*/ 	.short	0x000d
        /*0012*/ 	.short	0x0048
        /*0014*/ 	.byte	0x00, 0xf4, 0x21, 0x00


	//----- nvinfo : EIATTR_KPARAM_INFO
	.align		4
.L_9:
        /*0018*/ 	.byte	0x04, 0x17
        /*001a*/ 	.short	(.L_11 - .L_10)
.L_10:
        /*001c*/ 	.word	0x00000000
        /*0020*/ 	.short	0x000c
        /*0022*/ 	.short	0x0040
        /*0024*/ 	.byte	0x00, 0xf4, 0x21, 0x00


	//----- nvinfo : EIATTR_KPARAM_INFO
	.align		4
.L_11:
        /*0028*/ 	.byte	0x04, 0x17
        /*002a*/ 	.short	(.L_13 - .L_12)
.L_12:
        /*002c*/ 	.word	0x00000000
        /*0030*/ 	.short	0x000b
        /*0032*/ 	.short	0x0038
        /*0034*/ 	.byte	0x00, 0xf0, 0x11, 0x00


	//----- nvinfo : EIATTR_KPARAM_INFO
	.align		4
.L_13:
        /*0038*/ 	.byte	0x04, 0x17
        /*003a*/ 	.short	(.L_15 - .L_14)
.L_14:
        /*003c*/ 	.word	0x00000000
        /*0040*/ 	.short	0x000a
        /*0042*/ 	.short	0x0034
        /*0044*/ 	.byte	0x00, 0xf0, 0x11, 0x00


	//----- nvinfo : EIATTR_KPARAM_INFO
	.align		4
.L_15:
        /*0048*/ 	.byte	0x04, 0x17
        /*004a*/ 	.short	(.L_17 - .L_16)
.L_16:
        /*004c*/ 	.word	0x00000000
        /*0050*/ 	.short	0x0009
        /*0052*/ 	.short	0x0030
        /*0054*/ 	.byte	0x00, 0xf0, 0x11, 0x00


	//----- nvinfo : EIATTR_KPARAM_INFO
	.align		4
.L_17:
        /*0058*/ 	.byte	0x04, 0x17
        /*005a*/ 	.short	(.L_19 - .L_18)
.L_18:
        /*005c*/ 	.word	0x00000000
        /*0060*/ 	.short	0x0008
        /*0062*/ 	.short	0x002c
        /*0064*/ 	.byte	0x00, 0xf0, 0x11, 0x00


	//----- nvinfo : EIATTR_KPARAM_INFO
	.align		4
.L_19:
        /*0068*/ 	.byte	0x04, 0x17
        /*006a*/ 	.short	(.L_21 - .L_20)
.L_20:
        /*006c*/ 	.word	0x00000000
        /*0070*/ 	.short	0x0007
        /*0072*/ 	.short	0x0028
        /*0074*/ 	.byte	0x00, 0xf0, 0x11, 0x00


	//----- nvinfo : EIATTR_KPARAM_INFO
	.align		4
.L_21:
        /*0078*/ 	.byte	0x04, 0x17
        /*007a*/ 	.short	(.L_23 - .L_22)
.L_22:
        /*007c*/ 	.word	0x00000000
        /*0080*/ 	.short	0x0006
        /*0082*/ 	.short	0x0024
        /*0084*/ 	.byte	0x00, 0xf0, 0x11, 0x00


	//----- nvinfo : EIATTR_KPARAM_INFO
	.align		4
.L_23:
        /*0088*/ 	.byte	0x04, 0x17
        /*008a*/ 	.short	(.L_25 - .L_24)
.L_24:
        /*008c*/ 	.word	0x00000000
        /*0090*/ 	.short	0x0005
        /*0092*/ 	.short	0x0020
        /*0094*/ 	.byte	0x00, 0xf0, 0x11, 0x00


	//----- nvinfo : EIATTR_KPARAM_INFO
	.align		4
.L_25:
        /*0098*/ 	.byte	0x04, 0x17
        /*009a*/ 	.short	(.L_27 - .L_26)
.L_26:
        /*009c*/ 	.word	0x00000000
        /*00a0*/ 	.short	0x0004
        /*00a2*/ 	.short	0x001c
        /*00a4*/ 	.byte	0x00, 0xf0, 0x11, 0x00


	//----- nvinfo : EIATTR_KPARAM_INFO
	.align		4
.L_27:
        /*00a8*/ 	.byte	0x04, 0x17
        /*00aa*/ 	.short	(.L_29 - .L_28)
.L_28:
        /*00ac*/ 	.word	0x00000000
        /*00b0*/ 	.short	0x0003
        /*00b2*/ 	.short	0x0018
        /*00b4*/ 	.byte	0x00, 0xf0, 0x11, 0x00


	//----- nvinfo : EIATTR_KPARAM_INFO
	.align		4
.L_29:
        /*00b8*/ 	.byte	0x04, 0x17
        /*00ba*/ 	.short	(.L_31 - .L_30)
.L_30:
        /*00bc*/ 	.word	0x00000000
        /*00c0*/ 	.short	0x0002
        /*00c2*/ 	.short	0x0010
        /*00c4*/ 	.byte	0x00, 0xf4, 0x21, 0x00


	//----- nvinfo : EIATTR_KPARAM_INFO
	.align		4
.L_31:
        /*00c8*/ 	.byte	0x04, 0x17
        /*00ca*/ 	.short	(.L_33 - .L_32)
.L_32:
        /*00cc*/ 	.word	0x00000000
        /*00d0*/ 	.short	0x0001
        /*00d2*/ 	.short	0x0008
        /*00d4*/ 	.byte	0x00, 0xf4, 0x21, 0x00


	//----- nvinfo : EIATTR_KPARAM_INFO
	.align		4
.L_33:
        /*00d8*/ 	.byte	0x04, 0x17
        /*00da*/ 	.short	(.L_35 - .L_34)
.L_34:
        /*00dc*/ 	.word	0x00000000
        /*00e0*/ 	.short	0x0000
        /*00e2*/ 	.short	0x0000
        /*00e4*/ 	.byte	0x00, 0xf4, 0x21, 0x00


	//----- nvinfo : EIATTR_SPARSE_MMA_MASK
	.align		4
.L_35:
        /*00e8*/ 	.byte	0x03, 0x50
        /*00ea*/ 	.short	0x0000


	//----- nvinfo : EIATTR_MAXREG_COUNT
	.align		4
        /*00ec*/ 	.byte	0x03, 0x1b
        /*00ee*/ 	.short	0x00ff


	//----- nvinfo : EIATTR_NUM_BARRIERS
	.align		4
        /*00f0*/ 	.byte	0x02, 0x4c
        /*00f2*/ 	.byte	0x01
	.zero		1


	//----- nvinfo : EIATTR_ANNOTATIONS
	.align		4
        /*00f4*/ 	.byte	0x04, 0x55
        /*00f6*/ 	.short	(.L_37 - .L_36)


	//   ....[0]....
.L_36:
        /*00f8*/ 	.word	0x00000001
        /*00fc*/ 	.byte	0x00, 0x24, 0x00, 0x00, 0x01, 0x00, 0x00, 0x00, 0x60, 0x24, 0x00, 0x00, 0x01, 0x00, 0x00, 0x00
        /* <DEDUP_REMOVED lines=90> */
        /*06ac*/ 	.byte	0xf0, 0x4c, 0x00, 0x00, 0x01, 0x00, 0x00, 0x00, 0x20, 0x4d, 0x00, 0x00


	//----- nvinfo : EIATTR_MERCURY_ISA_VERSION
	.align		4
.L_37:
        /*06b8*/ 	.byte	0x03, 0x5f
        /*06ba*/ 	.short	0x0101


	//----- nvinfo : EIATTR_EXIT_INSTR_OFFSETS
	.align		4
        /*06bc*/ 	.byte	0x04, 0x1c
        /*06be*/ 	.short	(.L_39 - .L_38)


	//   ....[0]....
.L_38:
        /*06c0*/ 	.word	0x0000bd80


	//   ....[1]....
        /*06c4*/ 	.word	0x0000bda0


	//----- nvinfo : EIATTR_REQNTID
	.align		4
.L_39:
        /*06c8*/ 	.byte	0x04, 0x10
        /*06ca*/ 	.short	(.L_41 - .L_40)
.L_40:
        /*06cc*/ 	.word	0x00000080
        /*06d0*/ 	.word	0x00000001
        /*06d4*/ 	.word	0x00000001


	//----- nvinfo : EIATTR_CBANK_PARAM_SIZE
	.align		4
.L_41:
        /*06d8*/ 	.byte	0x03, 0x19
        /*06da*/ 	.short	0x0050


	//----- nvinfo : EIATTR_PARAM_CBANK
	.align		4
        /*06dc*/ 	.byte	0x04, 0x0a
        /*06de*/ 	.short	(.L_43 - .L_42)
	.align		4
.L_42:
        /*06e0*/ 	.word	index@(.nv.constant0.matmul_kernel)
        /*06e4*/ 	.short	0x0210
        /*06e6*/ 	.short	0x0050


	//----- nvinfo : EIATTR_SW_WAR
	.align		4
.L_43:
        /*06e8*/ 	.byte	0x04, 0x36
        /*06ea*/ 	.short	(.L_45 - .L_44)
.L_44:
        /*06ec*/ 	.word	0x00000008
.L_45:


//--------------------- .nv.callgraph             --------------------------
	.section	.nv.callgraph,"",@"SHT_CUDA_CALLGRAPH"
	.align	4
	.sectionentsize	8
	.align		4
        /*0000*/ 	.word	0x00000000
	.align		4
        /*0004*/ 	.word	0xffffffff
	.align		4
        /*0008*/ 	.word	0x00000000
	.align		4
        /*000c*/ 	.word	0xfffffffe
	.align		4
        /*0010*/ 	.word	0x00000000
	.align		4
        /*0014*/ 	.word	0xfffffffd
	.align		4
        /*0018*/ 	.word	0x00000000
	.align		4
        /*001c*/ 	.word	0xfffffffc


//--------------------- .text.matmul_kernel       --------------------------
	.section	.text.matmul_kernel,"ax",@progbits
	.align	128
        .global         matmul_kernel
        .type           matmul_kernel,@function
        .size           matmul_kernel,(.L_x_3 - matmul_kernel)
        .other          matmul_kernel,@"STO_CUDA_ENTRY STV_DEFAULT"
matmul_kernel:
.text.matmul_kernel:
[----:B------:R-:W0:Y:S08]  /*0000*/  LDC R1, c[0x0][0x28] ;  /* 0x00000a00ff017b82 */ /* 0x000e300000000800 */
[----:B------:R-:W1:Y:S01]  /*0010*/  LDC.64 R2, c[0x0][0x228] ;  /* 0x00008a00ff027b82 */ /* 0x000e620000000a00 */
[----:B------:R-:W2:Y:S01]  /*0020*/  S2R R7, SR_CTAID.X ;  /* 0x0000000000077919 */ /* 0x000ea20000002500 */
[----:B------:R-:W-:Y:S01]  /*0030*/  ULDC UR5, c[0x0][0x230] ;  /* 0x00008c0000057ab9 */ /* 0x000fe20000000800 */
[----:B------:R-:W-:Y:S01]  /*0040*/  UMOV UR12, 0x400 ;  /* 0x00000400000c7882 */ /* 0x000fe20000000000 */
[----:B------:R-:W-:Y:S01]  /*0050*/  UIADD3 UR5, UR5, 0x1f, URZ ;  /* 0x0000001f05057890 */ /* 0x000fe2000fffe03f */
[----:B------:R-:W3:Y:S01]  /*0060*/  S2R R14, SR_TID.X ;  /* 0x00000000000e7919 */ /* 0x000ee20000002100 */
[----:B------:R-:W-:Y:S01]  /*0070*/  ULDC.64 UR14, c[0x0][0x208] ;  /* 0x00008200000e7ab9 */ /* 0x000fe20000000a00 */
[----:B0-----:R-:W-:Y:S01]  /*0080*/  VIADD R1, R1, 0xfffffe90 ;  /* 0xfffffe9001017836 */ /* 0x001fe20000000000 */
[----:B------:R-:W0:Y:S01]  /*0090*/  S2UR UR4, SR_CgaCtaId ;  /* 0x00000000000479c3 */ /* 0x000e220000008800 */
[----:B------:R-:W-:Y:S01]  /*00a0*/  UISETP.GE.AND UP0, UPT, UR5, 0x20, UPT ;  /* 0x000000200500788c */ /* 0x000fe2000bf06270 */
[----:B------:R-:W-:-:S02]  /*00b0*/  CS2R R120, SRZ ;  /* 0x0000000000787805 */ /* 0x000fc4000001ff00 */
[----:B------:R-:W-:Y:S02]  /*00c0*/  CS2R R122, SRZ ;  /* 0x00000000007a7805 */ /* 0x000fe4000001ff00 */
[----:B------:R-:W-:Y:S02]  /*00d0*/  CS2R R124, SRZ ;  /* 0x00000000007c7805 */ /* 0x000fe4000001ff00 */
[----:B------:R-:W-:Y:S02]  /*00e0*/  CS2R R126, SRZ ;  /* 0x00000000007e7805 */ /* 0x000fe4000001ff00 */
[----:B------:R-:W-:Y:S02]  /*00f0*/  CS2R R128, SRZ ;  /* 0x0000000000807805 */ /* 0x000fe4000001ff00 */
[----:B------:R-:W-:Y:S02]  /*0100*/  CS2R R130, SRZ ;  /* 0x0000000000827805 */ /* 0x000fe4000001ff00 */
[----:B------:R-:W-:-:S02]  /*0110*/  CS2R R132, SRZ ;  /* 0x0000000000847805 */ /* 0x000fc4000001ff00 */
[----:B------:R-:W-:Y:S02]  /*0120*/  CS2R R134, SRZ ;  /* 0x0000000000867805 */ /* 0x000fe4000001ff00 */
[----:B------:R-:W-:Y:S02]  /*0130*/  CS2R R136, SRZ ;  /* 0x0000000000887805 */ /* 0x000fe4000001ff00 */
[----:B------:R-:W-:Y:S02]  /*0140*/  CS2R R138, SRZ ;  /* 0x00000000008a7805 */ /* 0x000fe4000001ff00 */
[----:B------:R-:W-:Y:S02]  /*0150*/  CS2R R140, SRZ ;  /* 0x00000000008c7805 */ /* 0x000fe4000001ff00 */
[----:B------:R-:W-:Y:S02]  /*0160*/  CS2R R142, SRZ ;  /* 0x00000000008e7805 */ /* 0x000fe4000001ff00 */
[----:B------:R-:W-:-:S02]  /*0170*/  CS2R R144, SRZ ;  /* 0x0000000000907805 */ /* 0x000fc4000001ff00 */
[----:B------:R-:W-:Y:S01]  /*0180*/  CS2R R146, SRZ ;  /* 0x0000000000927805 */ /* 0x000fe2000001ff00 */
[----:B-1----:R-:W-:Y:S01]  /*0190*/  VIADD R0, R3, 0x3f ;  /* 0x0000003f03007836 */ /* 0x002fe20000000000 */
[----:B------:R-:W-:Y:S02]  /*01a0*/  CS2R R148, SRZ ;  /* 0x0000000000947805 */ /* 0x000fe4000001ff00 */
[----:B------:R-:W-:Y:S02]  /*01b0*/  CS2R R150, SRZ ;  /* 0x0000000000967805 */ /* 0x000fe4000001ff00 */
[----:B------:R-:W-:Y:S02]  /*01c0*/  CS2R R88, SRZ ;  /* 0x0000000000587805 */ /* 0x000fe4000001ff00 */
[----:B------:R-:W-:Y:S02]  /*01d0*/  CS2R R90, SRZ ;  /* 0x00000000005a7805 */ /* 0x000fe4000001ff00 */
[----:B------:R-:W-:-:S02]  /*01e0*/  SHF.R.S32.HI R5, RZ, 0x1f, R0 ;  /* 0x0000001fff057819 */ /* 0x000fc40000011400 */
[----:B------:R-:W-:Y:S02]  /*01f0*/  CS2R R92, SRZ ;  /* 0x00000000005c7805 */ /* 0x000fe4000001ff00 */
[----:B------:R-:W-:Y:S01]  /*0200*/  CS2R R94, SRZ ;  /* 0x00000000005e7805 */ /* 0x000fe2000001ff00 */
[----:B0-----:R-:W-:Y:S01]  /*0210*/  ULEA UR12, UR4, UR12, 0x18 ;  /* 0x0000000c040c7291 */ /* 0x001fe2000f8ec03f */
[----:B------:R-:W-:Y:S02]  /*0220*/  LEA.HI R5, R5, R0, RZ, 0x6 ;  /* 0x0000000005057211 */ /* 0x000fe400078f30ff */
[----:B------:R-:W-:Y:S02]  /*0230*/  CS2R R96, SRZ ;  /* 0x0000000000607805 */ /* 0x000fe4000001ff00 */
[----:B--2---:R-:W-:Y:S02]  /*0240*/  IABS R10, R7 ;  /* 0x00000007000a7213 */ /* 0x004fe40000000000 */
[----:B------:R-:W-:-:S02]  /*0250*/  CS2R R98, SRZ ;  /* 0x0000000000627805 */ /* 0x000fc4000001ff00 */
[----:B------:R-:W-:Y:S02]  /*0260*/  SHF.R.S32.HI R5, RZ, 0x6, R5 ;  /* 0x00000006ff057819 */ /* 0x000fe40000011405 */
[----:B------:R-:W-:Y:S02]  /*0270*/  CS2R R100, SRZ ;  /* 0x0000000000647805 */ /* 0x000fe4000001ff00 */
[----:B---3--:R-:W-:Y:S02]  /*0280*/  LOP3.LUT R15, R14, 0x7f, RZ, 0xc0, !PT ;  /* 0x0000007f0e0f7812 */ /* 0x008fe400078ec0ff */
[----:B------:R-:W-:Y:S02]  /*0290*/  CS2R R102, SRZ ;  /* 0x0000000000667805 */ /* 0x000fe4000001ff00 */
[----:B------:R-:W-:Y:S01]  /*02a0*/  CS2R R104, SRZ ;  /* 0x0000000000687805 */ /* 0x000fe2000001ff00 */
[----:B------:R-:W-:Y:S01]  /*02b0*/  IMAD.SHL.U32 R6, R5, 0x4, RZ ;  /* 0x0000000405067824 */ /* 0x000fe200078e00ff */
[----:B------:R-:W-:-:S02]  /*02c0*/  CS2R R106, SRZ ;  /* 0x00000000006a7805 */ /* 0x000fc4000001ff00 */
[----:B------:R-:W-:Y:S02]  /*02d0*/  CS2R R108, SRZ ;  /* 0x00000000006c7805 */ /* 0x000fe4000001ff00 */
[----:B------:R-:W-:Y:S02]  /*02e0*/  CS2R R110, SRZ ;  /* 0x00000000006e7805 */ /* 0x000fe4000001ff00 */
[----:B------:R-:W-:Y:S02]  /*02f0*/  CS2R R112, SRZ ;  /* 0x0000000000707805 */ /* 0x000fe4000001ff00 */
[-C--:B------:R-:W-:Y:S02]  /*0300*/  IABS R9, R6.reuse ;  /* 0x0000000600097213 */ /* 0x080fe40000000000 */
[----:B------:R-:W-:Y:S02]  /*0310*/  CS2R R114, SRZ ;  /* 0x0000000000727805 */ /* 0x000fe4000001ff00 */
[----:B------:R-:W-:-:S02]  /*0320*/  IABS R12, R6 ;  /* 0x00000006000c7213 */ /* 0x000fc40000000000 */
[----:B------:R-:W-:Y:S01]  /*0330*/  CS2R R116, SRZ ;  /* 0x0000000000747805 */ /* 0x000fe2000001ff00 */
[----:B------:R-:W0:Y:S01]  /*0340*/  I2F.RP R0, R9 ;  /* 0x0000000900007306 */ /* 0x000e220000209400 */
        /* <DEDUP_REMOVED lines=13> */
[----:B------:R-:W-:Y:S01]  /*0420*/  CS2R R80, SRZ ;  /* 0x0000000000507805 */ /* 0x000fe2000001ff00 */
[----:B0-----:R-:W0:Y:S01]  /*0430*/  MUFU.RCP R0, R0 ;  /* 0x0000000000007308 */ /* 0x001e220000001000 */
        /* <DEDUP_REMOVED lines=16> */
[----:B0-----:R-:W-:Y:S01]  /*0540*/  VIADD R4, R0, 0xffffffe ;  /* 0x0ffffffe00047836 */ /* 0x001fe20000000000 */
[----:B------:R-:W-:Y:S01]  /*0550*/  CS2R R50, SRZ ;  /* 0x0000000000327805 */ /* 0x000fe2000001ff00 */
[----:B------:R-:W-:Y:S01]  /*0560*/  IMAD.MOV R0, RZ, RZ, -R12 ;  /* 0x000000ffff007224 */ /* 0x000fe200078e0a0c */
[----:B------:R-:W-:Y:S01]  /*0570*/  CS2R R52, SRZ ;  /* 0x0000000000347805 */ /* 0x000fe2000001ff00 */
[----:B------:R0:W1:Y:S01]  /*0580*/  F2I.FTZ.U32.TRUNC.NTZ R5, R4 ;  /* 0x0000000400057305 */ /* 0x000062000021f000 */
[----:B------:R-:W-:Y:S01]  /*0590*/  CS2R R54, SRZ ;  /* 0x0000000000367805 */ /* 0x000fe2000001ff00 */
[----:B0-----:R-:W-:Y:S02]  /*05a0*/  IMAD.MOV.U32 R4, RZ, RZ, RZ ;  /* 0x000000ffff047224 */ /* 0x001fe400078e00ff */
[----:B-1----:R-:W-:-:S04]  /*05b0*/  IMAD.MOV R8, RZ, RZ, -R5 ;  /* 0x000000ffff087224 */ /* 0x002fc800078e0a05 */
[----:B------:R-:W-:Y:S02]  /*05c0*/  IMAD R11, R8, R9, RZ ;  /* 0x00000009080b7224 */ /* 0x000fe400078e02ff */
[----:B------:R-:W-:Y:S02]  /*05d0*/  IMAD.MOV.U32 R8, RZ, RZ, R10 ;  /* 0x000000ffff087224 */ /* 0x000fe400078e000a */
[----:B------:R-:W-:-:S06]  /*05e0*/  IMAD.HI.U32 R5, R5, R11, R4 ;  /* 0x0000000b05057227 */ /* 0x000fcc00078e0004 */
[----:B------:R-:W-:-:S04]  /*05f0*/  IMAD.HI.U32 R5, R5, R8, RZ ;  /* 0x0000000805057227 */ /* 0x000fc800078e00ff */
[----:B------:R-:W-:-:S05]  /*0600*/  IMAD R0, R5, R0, R8 ;  /* 0x0000000005007224 */ /* 0x000fca00078e0208 */
[----:B------:R-:W-:-:S13]  /*0610*/  ISETP.GT.U32.AND P1, PT, R9, R0, PT ;  /* 0x000000000900720c */ /* 0x000fda0003f24070 */
[----:B------:R-:W-:Y:S02]  /*0620*/  @!P1 IMAD.IADD R0, R0, 0x1, -R9 ;  /* 0x0000000100009824 */ /* 0x000fe400078e0a09 */
[----:B------:R-:W-:Y:S01]  /*0630*/  @!P1 VIADD R5, R5, 0x1 ;  /* 0x0000000105059836 */ /* 0x000fe20000000000 */
[----:B------:R-:W-:Y:S02]  /*0640*/  ISETP.NE.AND P1, PT, R6, RZ, PT ;  /* 0x000000ff0600720c */ /* 0x000fe40003f25270 */
[----:B------:R-:W-:Y:S02]  /*0650*/  ISETP.GE.U32.AND P0, PT, R0, R9, PT ;  /* 0x000000090000720c */ /* 0x000fe40003f06070 */
[----:B------:R-:W-:-:S04]  /*0660*/  LOP3.LUT R0, R7, R6, RZ, 0x3c, !PT ;  /* 0x0000000607007212 */ /* 0x000fc800078e3cff */
[----:B------:R-:W-:Y:S01]  /*0670*/  ISETP.GE.AND P2, PT, R0, RZ, PT ;  /* 0x000000ff0000720c */ /* 0x000fe20003f46270 */
[----:B------:R-:W-:-:S06]  /*0680*/  VIADD R0, R2, 0xff ;  /* 0x000000ff02007836 */ /* 0x000fcc0000000000 */
[----:B------:R-:W-:-:S04]  /*0690*/  @P0 VIADD R5, R5, 0x1 ;  /* 0x0000000105050836 */ /* 0x000fc80000000000 */
[----:B------:R-:W-:Y:S01]  /*06a0*/  IMAD.MOV.U32 R4, RZ, RZ, R5 ;  /* 0x000000ffff047224 */ /* 0x000fe200078e0005 */
[----:B------:R-:W-:-:S03]  /*06b0*/  SHF.R.S32.HI R5, RZ, 0x1f, R0 ;  /* 0x0000001fff057819 */ /* 0x000fc60000011400 */
[----:B------:R-:W-:Y:S01]  /*06c0*/  @!P2 IMAD.MOV R4, RZ, RZ, -R4 ;  /* 0x000000ffff04a224 */ /* 0x000fe200078e0a04 */
[----:B------:R-:W-:Y:S02]  /*06d0*/  @!P1 LOP3.LUT R4, RZ, R6, RZ, 0x33, !PT ;  /* 0x00000006ff049212 */ /* 0x000fe400078e33ff */
[----:B------:R-:W-:-:S03]  /*06e0*/  LEA.HI R5, R5, R0, RZ, 0x8 ;  /* 0x0000000005057211 */ /* 0x000fc600078f40ff */
[----:B------:R-:W-:Y:S02]  /*06f0*/  IMAD.SHL.U32 R8, R4, 0x4, RZ ;  /* 0x0000000404087824 */ /* 0x000fe400078e00ff */
[----:B------:R-:W-:-:S03]  /*0700*/  IMAD.MOV R4, RZ, RZ, -R4 ;  /* 0x000000ffff047224 */ /* 0x000fc600078e0a04 */
[----:B------:R-:W-:Y:S01]  /*0710*/  LEA.HI.SX32 R5, R5, -R8, 0x18 ;  /* 0x8000000805057211 */ /* 0x000fe200078fc2ff */
[----:B------:R-:W-:-:S03]  /*0720*/  IMAD R6, R6, R4, R7 ;  /* 0x0000000406067224 */ /* 0x000fc600078e0207 */
[----:B------:R-:W-:Y:S02]  /*0730*/  VIMNMX R13, R5, 0x4, PT ;  /* 0x00000004050d7848 */ /* 0x000fe40003fe0100 */
[----:B------:R-:W-:Y:S02]  /*0740*/  IABS R11, R6 ;  /* 0x00000006000b7213 */ /* 0x000fe40000000000 */
[----:B------:R-:W-:-:S04]  /*0750*/  IABS R9, R13 ;  /* 0x0000000d00097213 */ /* 0x000fc80000000000 */
[----:B------:R-:W0:Y:S08]  /*0760*/  I2F.RP R0, R9 ;  /* 0x0000000900007306 */ /* 0x000e300000209400 */
[----:B0-----:R-:W0:Y:S02]  /*0770*/  MUFU.RCP R0, R0 ;  /* 0x0000000000007308 */ /* 0x001e240000001000 */
[----:B0-----:R-:W-:-:S06]  /*0780*/  VIADD R5, R0, 0xffffffe ;  /* 0x0ffffffe00057836 */ /* 0x001fcc0000000000 */
[----:B------:R-:W0:Y:S02]  /*0790*/  F2I.FTZ.U32.TRUNC.NTZ R5, R5 ;  /* 0x0000000500057305 */ /* 0x000e24000021f000 */
[----:B0-----:R-:W-:-:S04]  /*07a0*/  IMAD.MOV R10, RZ, RZ, -R5 ;  /* 0x000000ffff0a7224 */ /* 0x001fc800078e0a05 */
[----:B------:R-:W-:Y:S01]  /*07b0*/  IMAD.MOV.U32 R4, RZ, RZ, R10 ;  /* 0x000000ffff047224 */ /* 0x000fe200078e000a */
[----:B------:R-:W-:-:S03]  /*07c0*/  IABS R10, R13 ;  /* 0x0000000d000a7213 */ /* 0x000fc60000000000 */
[----:B------:R-:W-:Y:S02]  /*07d0*/  IMAD R7, R4, R9, RZ ;  /* 0x0000000904077224 */ /* 0x000fe400078e02ff */
[----:B------:R-:W-:Y:S02]  /*07e0*/  IMAD.MOV.U32 R4, RZ, RZ, RZ ;  /* 0x000000ffff047224 */ /* 0x000fe400078e00ff */
[----:B------:R-:W-:Y:S02]  /*07f0*/  IMAD.MOV R0, RZ, RZ, -R10 ;  /* 0x000000ffff007224 */ /* 0x000fe400078e0a0a */
        /* <DEDUP_REMOVED lines=9> */
[----:B------:R-:W-:-:S07]  /*0890*/  ISETP.GE.AND P2, PT, R0, RZ, PT ;  /* 0x000000ff0000720c */ /* 0x000fce0003f46270 */
[----:B------:R-:W-:Y:S01]  /*08a0*/  @P0 VIADD R4, R4, 0x1 ;  /* 0x0000000104040836 */ /* 0x000fe20000000000 */
[----:B------:R-:W-:-:S05]  /*08b0*/  PLOP3.LUT P0, PT, PT, PT, UP0, 0x80, 0x0 ;  /* 0x000000000000781c */ /* 0x000fca0003f0f008 */
[----:B------:R-:W-:Y:S01]  /*08c0*/  @!P2 IMAD.MOV R4, RZ, RZ, -R4 ;  /* 0x000000ffff04a224 */ /* 0x000fe200078e0a04 */
[----:B------:R-:W-:-:S05]  /*08d0*/  @!P1 LOP3.LUT R4, RZ, R13, RZ, 0x33, !PT ;  /* 0x0000000dff049212 */ /* 0x000fca00078e33ff */
[----:B------:R-:W-:Y:S02]  /*08e0*/  IMAD.MOV R0, RZ, RZ, -R4 ;  /* 0x000000ffff007224 */ /* 0x000fe400078e0a04 */
[----:B------:R-:W-:Y:S02]  /*08f0*/  IMAD.SHL.U32 R7, R4, 0x40, RZ ;  /* 0x0000004004077824 */ /* 0x000fe400078e00ff */
[----:B------:R-:W-:-:S04]  /*0900*/  IMAD R0, R13, R0, R6 ;  /* 0x000000000d007224 */ /* 0x000fc800078e0206 */
[----:B------:R-:W-:-:S04]  /*0910*/  IMAD.IADD R0, R8, 0x1, R0 ;  /* 0x0000000108007824 */ /* 0x000fc800078e0200 */
[----:B------:R-:W-:Y:S01]  /*0920*/  IMAD R6, R0, 0x100, R15 ;  /* 0x0000010000067824 */ /* 0x000fe200078e020f */
[----:B------:R-:W-:-:S03]  /*0930*/  LOP3.LUT R0, R14, 0x60, RZ, 0xc0, !PT ;  /* 0x000000600e007812 */ /* 0x000fc600078ec0ff */
[----:B------:R-:W-:Y:S01]  /*0940*/  VIADD R8, R6, 0x80 ;  /* 0x0000008006087836 */ /* 0x000fe20000000000 */
[----:B------:R-:W-:Y:S06]  /*0950*/  @!P0 BRA `(.L_x_0) ;  /* 0x00000054002c8947 */ /* 0x000fec0003800000 */
[----:B------:R-:W-:Y:S01]  /*0960*/  IABS R18, R2 ;  /* 0x0000000200127213 */ /* 0x000fe20000000000 */
[----:B------:R-:W-:Y:S01]  /*0970*/  ULDC UR4, c[0x0][0x240] ;  /* 0x0000900000047ab9 */ /* 0x000fe20000000800 */
[----:B------:R-:W-:Y:S01]  /*0980*/  IABS R27, R3 ;  /* 0x00000003001b7213 */ /* 0x000fe20000000000 */
[----:B------:R-:W-:Y:S01]  /*0990*/  ULDC.64 UR8, c[0x0][0x218] ;  /* 0x0000860000087ab9 */ /* 0x000fe20000000a00 */
[----:B------:R-:W0:Y:S01]  /*09a0*/  I2F.RP R10, R18 ;  /* 0x00000012000a7306 */ /* 0x000e220000209400 */
[----:B------:R-:W-:Y:S01]  /*09b0*/  IABS R12, R8 ;  /* 0x00000008000c7213 */ /* 0x000fe20000000000 */
[----:B------:R-:W-:Y:S01]  /*09c0*/  ULDC UR16, c[0x0][0x234] ;  /* 0x00008d0000107ab9 */ /* 0x000fe20000000800 */
[----:B------:R-:W-:Y:S01]  /*09d0*/  IABS R13, R6 ;  /* 0x00000006000d7213 */ /* 0x000fe20000000000 */
[----:B------:R-:W-:Y:S01]  /*09e0*/  USHF.R.S32.HI UR6, URZ, 0x1f, UR5 ;  /* 0x0000001f3f067899 */ /* 0x000fe20008011405 */
[----:B------:R-:W-:Y:S01]  /*09f0*/  LEA.HI R32, R0, R7, RZ, 0x1b ;  /* 0x0000000700207211 */ /* 0x000fe200078fd8ff */
[----:B------:R-:W-:Y:S01]  /*0a00*/  ULDC UR11, c[0x0][0x23c] ;  /* 0x00008f00000b7ab9 */ /* 0x000fe20000000800 */
[----:B------:R-:W-:Y:S01]  /*0a10*/  ISETP.GE.AND P6, PT, R8, RZ, PT ;  /* 0x000000ff0800720c */ /* 0x000fe20003fc6270 */
[----:B------:R-:W1:Y:S01]  /*0a20*/  I2F.RP R9, R27 ;  /* 0x0000001b00097306 */ /* 0x000e620000209400 */
[----:B------:R-:W-:Y:S01]  /*0a30*/  IABS R31, R32 ;  /* 0x00000020001f7213 */ /* 0x000fe20000000000 */
[C---:B------:R-:W-:Y:S01]  /*0a40*/  VIADD R0, R32.reuse, 0x3c ;  /* 0x0000003c20007836 */ /* 0x040fe20000000000 */
[----:B------:R-:W-:Y:S01]  /*0a50*/  ULEA.HI UR6, UR6, UR5, URZ, 0x5 ;  /* 0x0000000506067291 */ /* 0x000fe2000f8f283f */
[C---:B------:R-:W-:Y:S01]  /*0a60*/  VIADD R19, R32.reuse, 0x38 ;  /* 0x0000003820137836 */ /* 0x040fe20000000000 */
[----:B------:R-:W-:Y:S01]  /*0a70*/  UIADD3 UR7, UR12, 0x2000, URZ ;  /* 0x000020000c077890 */ /* 0x000fe2000fffe03f */
[----:B------:R-:W-:Y:S01]  /*0a80*/  VIADD R20, R32, 0x34 ;  /* 0x0000003420147836 */ /* 0x000fe20000000000 */
[----:B------:R-:W-:Y:S01]  /*0a90*/  ISETP.GE.AND P3, PT, R0, RZ, PT ;  /* 0x000000ff0000720c */ /* 0x000fe20003f66270 */
[----:B0-----:R-:W0:Y:S01]  /*0aa0*/  MUFU.RCP R10, R10 ;  /* 0x0000000a000a7308 */ /* 0x001e220000001000 */
[----:B------:R-:W-:Y:S01]  /*0ab0*/  IABS R15, R19 ;  /* 0x00000013000f7213 */ /* 0x000fe20000000000 */
[C---:B------:R-:W-:Y:S01]  /*0ac0*/  VIADD R33, R32.reuse, 0x28 ;  /* 0x0000002820217836 */ /* 0x040fe20000000000 */
[----:B------:R-:W-:Y:S01]  /*0ad0*/  IABS R17, R20 ;  /* 0x0000001400117213 */ /* 0x000fe20000000000 */
[C---:B------:R-:W-:Y:S01]  /*0ae0*/  VIADD R34, R32.reuse, 0x24 ;  /* 0x0000002420227836 */ /* 0x040fe20000000000 */
[----:B------:R-:W-:Y:S01]  /*0af0*/  ISETP.GE.AND P4, PT, R19, RZ, PT ;  /* 0x000000ff1300720c */ /* 0x000fe20003f86270 */
[----:B------:R-:W-:Y:S01]  /*0b00*/  VIADD R19, R32, 0x30 ;  /* 0x0000003020137836 */ /* 0x000fe20000000000 */
[----:B------:R-:W-:Y:S01]  /*0b10*/  ISETP.GE.AND P5, PT, R20, RZ, PT ;  /* 0x000000ff1400720c */ /* 0x000fe20003fa6270 */
[----:B-1----:R-:W1:Y:S01]  /*0b20*/  MUFU.RCP R9, R9 ;  /* 0x0000000900097308 */ /* 0x002e620000001000 */
[C---:B------:R-:W-:Y:S01]  /*0b30*/  VIADD R20, R32.reuse, 0x2c ;  /* 0x0000002c20147836 */ /* 0x040fe20000000000 */
[----:B------:R-:W-:Y:S01]  /*0b40*/  USHF.R.S32.HI UR13, URZ, 0x5, UR6 ;  /* 0x000000053f0d7899 */ /* 0x000fe20008011406 */
[C---:B------:R-:W-:Y:S01]  /*0b50*/  VIADD R35, R32.reuse, 0x20 ;  /* 0x0000002020237836 */ /* 0x040fe20000000000 */
[----:B------:R-:W-:Y:S01]  /*0b60*/  ULDC UR18, c[0x0][0x230] ;  /* 0x00008c0000127ab9 */ /* 0x000fe20000000800 */
[C---:B------:R-:W-:Y:S01]  /*0b70*/  VIADD R36, R32.reuse, 0x1c ;  /* 0x0000001c20247836 */ /* 0x040fe20000000000 */
[----:B------:R-:W-:Y:S01]  /*0b80*/  ULDC UR19, c[0x0][0x210] ;  /* 0x0000840000137ab9 */ /* 0x000fe20000000800 */
[----:B------:R-:W-:Y:S01]  /*0b90*/  VIADD R37, R32, 0x18 ;  /* 0x0000001820257836 */ /* 0x000fe20000000000 */
[----:B------:R-:W-:Y:S01]  /*0ba0*/  IABS R21, R35 ;  /* 0x0000002300157213 */ /* 0x000fe20000000000 */
[----:B0-----:R-:W-:Y:S01]  /*0bb0*/  VIADD R4, R10, 0xffffffe ;  /* 0x0ffffffe0a047836 */ /* 0x001fe20000000000 */
[----:B------:R-:W-:Y:S01]  /*0bc0*/  IABS R23, R36 ;  /* 0x0000002400177213 */ /* 0x000fe20000000000 */
[C---:B------:R-:W-:Y:S01]  /*0bd0*/  VIADD R38, R32.reuse, 0x14 ;  /* 0x0000001420267836 */ /* 0x040fe20000000000 */
[----:B------:R-:W-:Y:S01]  /*0be0*/  IABS R25, R37 ;  /* 0x0000002500197213 */ /* 0x000fe20000000000 */
[----:B------:R0:W2:Y:S01]  /*0bf0*/  F2I.FTZ.U32.TRUNC.NTZ R5, R4 ;  /* 0x0000000400057305 */ /* 0x0000a2000021f000 */
[C---:B------:R-:W-:Y:S01]  /*0c00*/  VIADD R39, R32.reuse, 0x10 ;  /* 0x0000001020277836 */ /* 0x040fe20000000000 */
[----:B------:R-:W-:Y:S01]  /*0c10*/  USHF.L.U32 UR52, UR11, 0x5, URZ ;  /* 0x000000050b347899 */ /* 0x000fe2000800063f */
[----:B------:R-:W-:Y:S01]  /*0c20*/  IABS R26, R38 ;  /* 0x00000026001a7213 */ /* 0x000fe20000000000 */
[----:B-1----:R-:W-:Y:S01]  /*0c30*/  VIADD R10, R9, 0xffffffe ;  /* 0x0ffffffe090a7836 */ /* 0x002fe20000000000 */
[----:B------:R-:W-:Y:S01]  /*0c40*/  USHF.R.U32.HI UR7, URZ, 0x4, UR7 ;  /* 0x000000043f077899 */ /* 0x000fe20008011607 */
[C---:B------:R-:W-:Y:S01]  /*0c50*/  VIADD R40, R32.reuse, 0xc ;  /* 0x0000000c20287836 */ /* 0x040fe20000000000 */
[----:B------:R-:W-:Y:S01]  /*0c60*/  CS2R R120, SRZ ;  /* 0x0000000000787805 */ /* 0x000fe2000001ff00 */
[C---:B------:R-:W-:Y:S01]  /*0c70*/  VIADD R41, R32.reuse, 0x8 ;  /* 0x0000000820297836 */ /* 0x040fe20000000000 */
[----:B------:R-:W-:Y:S01]  /*0c80*/  CS2R R122, SRZ ;  /* 0x00000000007a7805 */ /* 0x000fe2000001ff00 */
[----:B0-----:R-:W-:Y:S01]  /*0c90*/  IMAD.MOV.U32 R4, RZ, RZ, RZ ;  /* 0x000000ffff047224 */ /* 0x001fe200078e00ff */
[----:B------:R-:W-:Y:S01]  /*0ca0*/  CS2R R124, SRZ ;  /* 0x00000000007c7805 */ /* 0x000fe2000001ff00 */
[----:B------:R-:W-:Y:S01]  /*0cb0*/  VIADD R42, R32, 0x4 ;  /* 0x00000004202a7836 */ /* 0x000fe20000000000 */
[----:B------:R-:W-:-:S02]  /*0cc0*/  IABS R28, R41 ;  /* 0x00000029001c7213 */ /* 0x000fc40000000000 */
[----:B------:R-:W-:Y:S01]  /*0cd0*/  CS2R R126, SRZ ;  /* 0x00000000007e7805 */ /* 0x000fe2000001ff00 */
[----:B--2---:R-:W-:Y:S01]  /*0ce0*/  IMAD.MOV R11, RZ, RZ, -R5 ;  /* 0x000000ffff0b7224 */ /* 0x004fe200078e0a05 */
[----:B------:R-:W-:Y:S02]  /*0cf0*/  CS2R R128, SRZ ;  /* 0x0000000000807805 */ /* 0x000fe4000001ff00 */
[----:B------:R-:W-:Y:S02]  /*0d00*/  IABS R29, R42 ;  /* 0x0000002a001d7213 */ /* 0x000fe40000000000 */
[----:B------:R-:W-:Y:S01]  /*0d10*/  CS2R R130, SRZ ;  /* 0x0000000000827805 */ /* 0x000fe2000001ff00 */
[----:B------:R-:W-:Y:S01]  /*0d20*/  IMAD R11, R11, R18, RZ ;  /* 0x000000120b0b7224 */ /* 0x000fe200078e02ff */
[----:B------:R-:W-:Y:S02]  /*0d30*/  CS2R R132, SRZ ;  /* 0x0000000000847805 */ /* 0x000fe4000001ff00 */
[----:B------:R-:W-:-:S02]  /*0d40*/  CS2R R134, SRZ ;  /* 0x0000000000867805 */ /* 0x000fc4000001ff00 */
[----:B------:R-:W-:Y:S01]  /*0d50*/  CS2R R136, SRZ ;  /* 0x0000000000887805 */ /* 0x000fe2000001ff00 */
[----:B------:R-:W-:Y:S01]  /*0d60*/  IMAD.HI.U32 R11, R5, R11, R4 ;  /* 0x0000000b050b7227 */ /* 0x000fe200078e0004 */
[----:B------:R-:W-:Y:S01]  /*0d70*/  CS2R R138, SRZ ;  /* 0x00000000008a7805 */ /* 0x000fe2000001ff00 */
[----:B------:R-:W0:Y:S01]  /*0d80*/  F2I.FTZ.U32.TRUNC.NTZ R5, R10 ;  /* 0x0000000a00057305 */ /* 0x000e22000021f000 */
[----:B------:R-:W-:Y:S02]  /*0d90*/  CS2R R140, SRZ ;  /* 0x00000000008c7805 */ /* 0x000fe4000001ff00 */
[----:B------:R-:W-:Y:S02]  /*0da0*/  CS2R R142, SRZ ;  /* 0x00000000008e7805 */ /* 0x000fe4000001ff00 */
[----:B------:R-:W-:Y:S01]  /*0db0*/  CS2R R144, SRZ ;  /* 0x0000000000907805 */ /* 0x000fe2000001ff00 */
[----:B------:R-:W-:Y:S01]  /*0dc0*/  IMAD.HI.U32 R4, R11, R12, RZ ;  /* 0x0000000c0b047227 */ /* 0x000fe200078e00ff */
[----:B------:R-:W-:-:S02]  /*0dd0*/  CS2R R146, SRZ ;  /* 0x0000000000927805 */ /* 0x000fc4000001ff00 */
[----:B------:R-:W-:Y:S02]  /*0de0*/  CS2R R148, SRZ ;  /* 0x0000000000947805 */ /* 0x000fe4000001ff00 */
[----:B------:R-:W-:Y:S01]  /*0df0*/  CS2R R150, SRZ ;  /* 0x0000000000967805 */ /* 0x000fe2000001ff00 */
[----:B------:R-:W-:Y:S01]  /*0e00*/  IMAD.HI.U32 R11, R11, R13, RZ ;  /* 0x0000000d0b0b7227 */ /* 0x000fe200078e00ff */
[----:B------:R-:W-:Y:S02]  /*0e10*/  CS2R R88, SRZ ;  /* 0x0000000000587805 */ /* 0x000fe4000001ff00 */
[----:B------:R-:W-:Y:S02]  /*0e20*/  CS2R R90, SRZ ;  /* 0x00000000005a7805 */ /* 0x000fe4000001ff00 */
[----:B------:R-:W-:Y:S01]  /*0e30*/  CS2R R92, SRZ ;  /* 0x00000000005c7805 */ /* 0x000fe2000001ff00 */
[----:B------:R-:W-:Y:S01]  /*0e40*/  IMAD.MOV R9, RZ, RZ, -R4 ;  /* 0x000000ffff097224 */ /* 0x000fe200078e0a04 */
[----:B------:R-:W-:Y:S01]  /*0e50*/  CS2R R94, SRZ ;  /* 0x00000000005e7805 */ /* 0x000fe2000001ff00 */
[----:B------:R-:W-:Y:S01]  /*0e60*/  IMAD.MOV R4, RZ, RZ, -R11 ;  /* 0x000000ffff047224 */ /* 0x000fe200078e0a0b */
[----:B------:R-:W-:Y:S01]  /*0e70*/  CS2R R96, SRZ ;  /* 0x0000000000607805 */ /* 0x000fe2000001ff00 */
[C---:B------:R-:W-:Y:S01]  /*0e80*/  IMAD R11, R18.reuse, R9, R12 ;  /* 0x00000009120b7224 */ /* 0x040fe200078e020c */
[----:B------:R-:W-:Y:S01]  /*0e90*/  CS2R R98, SRZ ;  /* 0x0000000000627805 */ /* 0x000fe2000001ff00 */
[----:B0-----:R-:W-:Y:S01]  /*0ea0*/  IMAD.MOV R9, RZ, RZ, -R5 ;  /* 0x000000ffff097224 */ /* 0x001fe200078e0a05 */
[----:B------:R-:W-:Y:S01]  /*0eb0*/  CS2R R100, SRZ ;  /* 0x0000000000647805 */ /* 0x000fe2000001ff00 */
[C---:B------:R-:W-:Y:S01]  /*0ec0*/  IMAD R12, R18.reuse, R4, R13 ;  /* 0x00000004120c7224 */ /* 0x040fe200078e020d */
[----:B------:R-:W-:Y:S01]  /*0ed0*/  ISETP.GT.U32.AND P0, PT, R18, R11, PT ;  /* 0x0000000b1200720c */ /* 0x000fe20003f04070 */
[----:B------:R-:W-:Y:S01]  /*0ee0*/  IMAD.MOV.U32 R4, RZ, RZ, R9 ;  /* 0x000000ffff047224 */ /* 0x000fe200078e0009 */
[----:B------:R-:W-:-:S02]  /*0ef0*/  IABS R13, R0 ;  /* 0x00000000000d7213 */ /* 0x000fc40000000000 */
[----:B------:R-:W-:Y:S02]  /*0f00*/  CS2R R102, SRZ ;  /* 0x0000000000667805 */ /* 0x000fe4000001ff00 */
[----:B------:R-:W-:Y:S01]  /*0f10*/  ISETP.GT.U32.AND P1, PT, R18, R12, PT ;  /* 0x0000000c1200720c */ /* 0x000fe20003f24070 */
[----:B------:R-:W-:Y:S01]  /*0f20*/  IMAD R9, R4, R27, RZ ;  /* 0x0000001b04097224 */ /* 0x000fe200078e02ff */
[----:B------:R-:W-:Y:S01]  /*0f30*/  CS2R R104, SRZ ;  /* 0x0000000000687805 */ /* 0x000fe2000001ff00 */
[----:B------:R-:W-:Y:S01]  /*0f40*/  IMAD.MOV.U32 R4, RZ, RZ, RZ ;  /* 0x000000ffff047224 */ /* 0x000fe200078e00ff */
[----:B------:R-:W-:Y:S02]  /*0f50*/  CS2R R106, SRZ ;  /* 0x00000000006a7805 */ /* 0x000fe4000001ff00 */
[----:B------:R-:W-:Y:S02]  /*0f60*/  CS2R R108, SRZ ;  /* 0x00000000006c7805 */ /* 0x000fe4000001ff00 */
[----:B------:R-:W-:Y:S01]  /*0f70*/  CS2R R110, SRZ ;  /* 0x00000000006e7805 */ /* 0x000fe2000001ff00 */
[----:B------:R-:W-:Y:S01]  /*0f80*/  IMAD.HI.U32 R4, R5, R9, R4 ;  /* 0x0000000905047227 */ /* 0x000fe200078e0004 */
[----:B------:R-:W-:-:S02]  /*0f90*/  CS2R R112, SRZ ;  /* 0x0000000000707805 */ /* 0x000fc4000001ff00 */
[----:B------:R-:W-:Y:S02]  /*0fa0*/  CS2R R114, SRZ ;  /* 0x0000000000727805 */ /* 0x000fe4000001ff00 */
[----:B------:R-:W-:Y:S01]  /*0fb0*/  CS2R R116, SRZ ;  /* 0x0000000000747805 */ /* 0x000fe2000001ff00 */
[--C-:B------:R-:W-:Y:S01]  /*0fc0*/  @!P0 IMAD.IADD R11, R11, 0x1, -R18.reuse ;  /* 0x000000010b0b8824 */ /* 0x100fe200078e0a12 */
[----:B------:R-:W-:Y:S01]  /*0fd0*/  CS2R R118, SRZ ;  /* 0x0000000000767805 */ /* 0x000fe2000001ff00 */
[----:B------:R-:W-:Y:S01]  /*0fe0*/  IMAD.HI.U32 R5, R4, R13, RZ ;  /* 0x0000000d04057227 */ /* 0x000fe200078e00ff */
[----:B------:R-:W-:Y:S02]  /*0ff0*/  CS2R R56, SRZ ;  /* 0x0000000000387805 */ /* 0x000fe4000001ff00 */
[----:B------:R-:W-:Y:S02]  /*1000*/  CS2R R58, SRZ ;  /* 0x00000000003a7805 */ /* 0x000fe4000001ff00 */
[----:B------:R-:W-:Y:S01]  /*1010*/  ISETP.GT.U32.AND P0, PT, R18, R11, PT ;  /* 0x0000000b1200720c */ /* 0x000fe20003f04070 */
[----:B------:R-:W-:Y:S01]  /*1020*/  @!P1 IMAD.IADD R12, R12, 0x1, -R18 ;  /* 0x000000010c0c9824 */ /* 0x000fe200078e0a12 */
[----:B------:R-:W-:Y:S01]  /*1030*/  CS2R R60, SRZ ;  /* 0x00000000003c7805 */ /* 0x000fe2000001ff00 */
[----:B------:R-:W-:Y:S01]  /*1040*/  IMAD.MOV R0, RZ, RZ, -R5 ;  /* 0x000000ffff007224 */ /* 0x000fe200078e0a05 */
[----:B------:R-:W-:Y:S01]  /*1050*/  CS2R R62, SRZ ;  /* 0x00000000003e7805 */ /* 0x000fe2000001ff00 */
[----:B------:R-:W-:Y:S01]  /*1060*/  IMAD.HI.U32 R9, R4, R15, RZ ;  /* 0x0000000f04097227 */ /* 0x000fe200078e00ff */
[----:B------:R-:W-:-:S02]  /*1070*/  ISETP.GT.U32.AND P1, PT, R18, R12, PT ;  /* 0x0000000c1200720c */ /* 0x000fc40003f24070 */
[----:B------:R-:W-:Y:S02]  /*1080*/  CS2R R64, SRZ ;  /* 0x0000000000407805 */ /* 0x000fe4000001ff00 */
[----:B------:R-:W-:Y:S01]  /*1090*/  CS2R R66, SRZ ;  /* 0x0000000000427805 */ /* 0x000fe2000001ff00 */
[C---:B------:R-:W-:Y:S01]  /*10a0*/  IMAD R0, R27.reuse, R0, R13 ;  /* 0x000000001b007224 */ /* 0x040fe200078e020d */
[----:B------:R-:W-:Y:S01]  /*10b0*/  CS2R R68, SRZ ;  /* 0x0000000000447805 */ /* 0x000fe2000001ff00 */
[----:B------:R-:W-:Y:S01]  /*10c0*/  IMAD.HI.U32 R10, R4, R17, RZ ;  /* 0x00000011040a7227 */ /* 0x000fe200078e00ff */
[----:B------:R-:W-:Y:S02]  /*10d0*/  CS2R R70, SRZ ;  /* 0x0000000000467805 */ /* 0x000fe4000001ff00 */
[----:B------:R-:W-:Y:S02]  /*10e0*/  CS2R R72, SRZ ;  /* 0x0000000000487805 */ /* 0x000fe4000001ff00 */
[C---:B------:R-:W-:Y:S01]  /*10f0*/  ISETP.GT.U32.AND P2, PT, R27.reuse, R0, PT ;  /* 0x000000001b00720c */ /* 0x040fe20003f44070 */
[----:B------:R-:W-:Y:S01]  /*1100*/  IMAD.MOV R16, RZ, RZ, -R9 ;  /* 0x000000ffff107224 */ /* 0x000fe200078e0a09 */
[----:B------:R-:W-:Y:S01]  /*1110*/  CS2R R74, SRZ ;  /* 0x00000000004a7805 */ /* 0x000fe2000001ff00 */
[----:B------:R-:W-:Y:S01]  /*1120*/  IMAD.MOV R10, RZ, RZ, -R10 ;  /* 0x000000ffff0a7224 */ /* 0x000fe200078e0a0a */
[----:B------:R-:W-:Y:S01]  /*1130*/  CS2R R76, SRZ ;  /* 0x00000000004c7805 */ /* 0x000fe2000001ff00 */
[C---:B------:R-:W-:Y:S01]  /*1140*/  IMAD R5, R27.reuse, R16, R15 ;  /* 0x000000101b057224 */ /* 0x040fe200078e020f */
[----:B------:R-:W-:Y:S01]  /*1150*/  IABS R15, R20 ;  /* 0x00000014000f7213 */ /* 0x000fe20000000000 */
[----:B------:R-:W-:Y:S01]  /*1160*/  IMAD R9, R27, R10, R17 ;  /* 0x0000000a1b097224 */ /* 0x000fe200078e0211 */
[----:B------:R-:W-:Y:S01]  /*1170*/  IABS R10, R19 ;  /* 0x00000013000a7213 */ /* 0x000fe20000000000 */
[--C-:B------:R-:W-:Y:S01]  /*1180*/  @!P1 IMAD.IADD R12, R12, 0x1, -R18.reuse ;  /* 0x000000010c0c9824 */ /* 0x100fe200078e0a12 */
[----:B------:R-:W-:Y:S01]  /*1190*/  ISETP.GE.AND P1, PT, R6, RZ, PT ;  /* 0x000000ff0600720c */ /* 0x000fe20003f26270 */
[----:B------:R-:W-:Y:S01]  /*11a0*/  @!P0 IMAD.IADD R11, R11, 0x1, -R18 ;  /* 0x000000010b0b8824 */ /* 0x000fe200078e0a12 */
[----:B------:R-:W-:Y:S01]  /*11b0*/  ISETP.NE.AND P0, PT, R2, RZ, PT ;  /* 0x000000ff0200720c */ /* 0x000fe20003f05270 */
[----:B------:R-:W-:Y:S01]  /*11c0*/  @!P2 IMAD.IADD R0, R0, 0x1, -R27 ;  /* 0x000000010000a824 */ /* 0x000fe200078e0a1b */
[----:B------:R-:W-:Y:S01]  /*11d0*/  LOP3.LUT R17, RZ, R2, RZ, 0x33, !PT ;  /* 0x00000002ff117212 */ /* 0x000fe200078e33ff */
[----:B------:R-:W-:Y:S01]  /*11e0*/  IMAD.HI.U32 R2, R4, R10, RZ ;  /* 0x0000000a04027227 */ /* 0x000fe200078e00ff */
[----:B------:R-:W-:-:S02]  /*11f0*/  ISETP.GT.U32.AND P2, PT, R27, R5, PT ;  /* 0x000000051b00720c */ /* 0x000fc40003f44070 */
[----:B------:R-:W-:Y:S02]  /*1200*/  CS2R R78, SRZ ;  /* 0x00000000004e7805 */ /* 0x000fe4000001ff00 */
[----:B------:R-:W-:Y:S01]  /*1210*/  IABS R18, R33 ;  /* 0x0000002100127213 */ /* 0x000fe20000000000 */
[----:B------:R-:W-:Y:S01]  /*1220*/  IMAD.MOV.U32 R16, RZ, RZ, R11 ;  /* 0x000000ffff107224 */ /* 0x000fe200078e000b */
[----:B------:R-:W-:Y:S01]  /*1230*/  CS2R R80, SRZ ;  /* 0x0000000000507805 */ /* 0x000fe2000001ff00 */
[----:B------:R-:W-:Y:S01]  /*1240*/  IMAD.MOV R13, RZ, RZ, -R2 ;  /* 0x000000ffff0d7224 */ /* 0x000fe200078e0a02 */
[----:B------:R-:W-:Y:S01]  /*1250*/  CS2R R82, SRZ ;  /* 0x0000000000527805 */ /* 0x000fe2000001ff00 */
[----:B------:R-:W-:Y:S01]  /*1260*/  @!P6 IMAD.MOV R16, RZ, RZ, -R16 ;  /* 0x000000ffff10e224 */ /* 0x000fe200078e0a10 */
[C---:B------:R-:W-:Y:S01]  /*1270*/  ISETP.GT.U32.AND P6, PT, R27.reuse, R0, PT ;  /* 0x000000001b00720c */ /* 0x040fe20003fc4070 */
[----:B------:R-:W-:Y:S01]  /*1280*/  @!P1 IMAD.MOV R12, RZ, RZ, -R12 ;  /* 0x000000ffff0c9224 */ /* 0x000fe200078e0a0c */
[C---:B------:R-:W-:Y:S01]  /*1290*/  ISETP.GT.U32.AND P1, PT, R27.reuse, R9, PT ;  /* 0x000000091b00720c */ /* 0x040fe20003f24070 */
[----:B------:R-:W-:Y:S01]  /*12a0*/  IMAD R10, R27, R13, R10 ;  /* 0x0000000d1b0a7224 */ /* 0x000fe200078e020a */
[----:B------:R-:W-:Y:S01]  /*12b0*/  SEL R16, R17, R16, !P0 ;  /* 0x0000001011107207 */ /* 0x000fe20004000000 */
[----:B------:R-:W-:Y:S01]  /*12c0*/  @!P2 IMAD.IADD R5, R5, 0x1, -R27 ;  /* 0x000000010505a824 */ /* 0x000fe200078e0a1b */
[----:B------:R-:W-:Y:S01]  /*12d0*/  SEL R17, R17, R12, !P0 ;  /* 0x0000000c11117207 */ /* 0x000fe20004000000 */
[----:B------:R-:W-:Y:S01]  /*12e0*/  IMAD.HI.U32 R11, R4, R15, RZ ;  /* 0x0000000f040b7227 */ /* 0x000fe200078e00ff */
[----:B------:R-:W-:-:S02]  /*12f0*/  ISETP.GT.U32.AND P2, PT, R27, R10, PT ;  /* 0x0000000a1b00720c */ /* 0x000fc40003f44070 */
[----:B------:R-:W-:Y:S02]  /*1300*/  CS2R R84, SRZ ;  /* 0x0000000000547805 */ /* 0x000fe4000001ff00 */
[----:B------:R-:W-:Y:S01]  /*1310*/  ISETP.GE.AND P0, PT, R19, RZ, PT ;  /* 0x000000ff1300720c */ /* 0x000fe20003f06270 */
[----:B------:R-:W-:Y:S01]  /*1320*/  IMAD.HI.U32 R2, R4, R18, RZ ;  /* 0x0000001204027227 */ /* 0x000fe200078e00ff */
[----:B------:R-:W-:Y:S01]  /*1330*/  CS2R R86, SRZ ;  /* 0x0000000000567805 */ /* 0x000fe2000001ff00 */
[----:B------:R-:W-:Y:S02]  /*1340*/  USGXT.U32 UR10, UR7, 0xe ;  /* 0x0000000e070a789a */ /* 0x000fe40008000000 */
[--C-:B------:R-:W-:Y:S01]  /*1350*/  @!P6 IMAD.IADD R0, R0, 0x1, -R27.reuse ;  /* 0x000000010000e824 */ /* 0x100fe200078e0a1b */
[----:B------:R-:W-:Y:S01]  /*1360*/  ISETP.GT.U32.AND P6, PT, R27, R5, PT ;  /* 0x000000051b00720c */ /* 0x000fe20003fc4070 */
[----:B------:R-:W-:Y:S01]  /*1370*/  @!P1 IMAD.IADD R9, R9, 0x1, -R27 ;  /* 0x0000000109099824 */ /* 0x000fe200078e0a1b */
[----:B------:R-:W-:Y:S01]  /*1380*/  ISETP.GE.AND P1, PT, R20, RZ, PT ;  /* 0x000000ff1400720c */ /* 0x000fe20003f26270 */
[----:B------:R-:W-:Y:S01]  /*1390*/  IMAD.MOV R12, RZ, RZ, -R11 ;  /* 0x000000ffff0c7224 */ /* 0x000fe200078e0a0b */
[----:B------:R-:W-:Y:S01]  /*13a0*/  USHF.R.S32.HI UR53, URZ, 0x1f, UR52 ;  /* 0x0000001f3f357899 */ /* 0x000fe20008011434 */
[----:B------:R-:W-:Y:S01]  /*13b0*/  @!P2 IMAD.IADD R10, R10, 0x1, -R27 ;  /* 0x000000010a0aa824 */ /* 0x000fe200078e0a1b */
[----:B------:R-:W-:Y:S01]  /*13c0*/  ISETP.GT.U32.AND P2, PT, R27, R9, PT ;  /* 0x000000091b00720c */ /* 0x000fe20003f44070 */
[----:B------:R-:W-:-:S02]  /*13d0*/  IMAD.MOV R2, RZ, RZ, -R2 ;  /* 0x000000ffff027224 */ /* 0x000fc400078e0a02 */
[C---:B------:R-:W-:Y:S02]  /*13e0*/  IMAD R11, R27.reuse, R12, R15 ;  /* 0x0000000c1b0b7224 */ /* 0x040fe400078e020f */
[----:B------:R-:W-:Y:S01]  /*13f0*/  IMAD R12, R27, R2, R18 ;  /* 0x000000021b0c7224 */ /* 0x000fe200078e0212 */
[----:B------:R-:W-:Y:S01]  /*1400*/  IABS R18, R34 ;  /* 0x0000002200127213 */ /* 0x000fe20000000000 */
[----:B------:R-:W-:Y:S01]  /*1410*/  @!P6 IMAD.IADD R5, R5, 0x1, -R27 ;  /* 0x000000010505e824 */ /* 0x000fe200078e0a1b */
[----:B------:R-:W-:Y:S01]  /*1420*/  ISETP.GT.U32.AND P6, PT, R27, R10, PT ;  /* 0x0000000a1b00720c */ /* 0x000fe20003fc4070 */
[----:B------:R-:W-:-:S04]  /*1430*/  IMAD.HI.U32 R13, R4, R21, RZ ;  /* 0x00000015040d7227 */ /* 0x000fc800078e00ff */
[----:B------:R-:W-:Y:S01]  /*1440*/  @!P2 IMAD.IADD R9, R9, 0x1, -R27 ;  /* 0x000000010909a824 */ /* 0x000fe200078e0a1b */
[----:B------:R-:W-:Y:S01]  /*1450*/  ISETP.GT.U32.AND P2, PT, R27, R11, PT ;  /* 0x0000000b1b00720c */ /* 0x000fe20003f44070 */
[----:B------:R-:W-:-:S04]  /*1460*/  IMAD.HI.U32 R2, R4, R18, RZ ;  /* 0x0000001204027227 */ /* 0x000fc800078e00ff */
[----:B------:R-:W-:Y:S02]  /*1470*/  IMAD.MOV R20, RZ, RZ, -R2 ;  /* 0x000000ffff147224 */ /* 0x000fe400078e0a02 */
[----:B------:R-:W-:Y:S02]  /*1480*/  IMAD.MOV R22, RZ, RZ, -R13 ;  /* 0x000000ffff167224 */ /* 0x000fe400078e0a0d */
[--C-:B------:R-:W-:Y:S01]  /*1490*/  @!P6 IMAD.IADD R10, R10, 0x1, -R27.reuse ;  /* 0x000000010a0ae824 */ /* 0x100fe200078e0a1b */
[C---:B------:R-:W-:Y:S01]  /*14a0*/  ISETP.GT.U32.AND P6, PT, R27.reuse, R12, PT ;  /* 0x0000000c1b00720c */ /* 0x040fe20003fc4070 */
[----:B------:R-:W-:Y:S02]  /*14b0*/  IMAD R13, R27, R20, R18 ;  /* 0x000000141b0d7224 */ /* 0x000fe400078e0212 */
[----:B------:R-:W-:Y:S02]  /*14c0*/  @!P2 IMAD.IADD R11, R11, 0x1, -R27 ;  /* 0x000000010b0ba824 */ /* 0x000fe400078e0a1b */
[----:B------:R-:W-:Y:S01]  /*14d0*/  IMAD.HI.U32 R15, R4, R23, RZ ;  /* 0x00000017040f7227 */ /* 0x000fe200078e00ff */
[----:B------:R-:W-:-:S03]  /*14e0*/  ISETP.GT.U32.AND P2, PT, R27, R13, PT ;  /* 0x0000000d1b00720c */ /* 0x000fc60003f44070 */
[----:B------:R-:W-:Y:S02]  /*14f0*/  IMAD.MOV R24, RZ, RZ, -R15 ;  /* 0x000000ffff187224 */ /* 0x000fe400078e0a0f */
[C---:B------:R-:W-:Y:S02]  /*1500*/  IMAD R15, R27.reuse, R22, R21 ;  /* 0x000000161b0f7224 */ /* 0x040fe400078e0215 */
[C---:B------:R-:W-:Y:S01]  /*1510*/  IMAD R18, R27.reuse, R24, R23 ;  /* 0x000000181b127224 */ /* 0x040fe200078e0217 */
        /* <DEDUP_REMOVED lines=9> */
[C---:B------:R-:W-:Y:S02]  /*15b0*/  IMAD R19, R27.reuse, R2, R25 ;  /* 0x000000021b137224 */ /* 0x040fe400078e0219 */
[----:B------:R-:W-:Y:S01]  /*15c0*/  IMAD R20, R27, R20, R26 ;  /* 0x000000141b147224 */ /* 0x000fe200078e021a */
[----:B------:R-:W-:Y:S01]  /*15d0*/  IABS R26, R40 ;  /* 0x00000028001a7213 */ /* 0x000fe20000000000 */
[--C-:B------:R-:W-:Y:S01]  /*15e0*/  @!P6 IMAD.IADD R15, R15, 0x1, -R27.reuse ;  /* 0x000000010f0fe824 */ /* 0x100fe200078e0a1b */
[C---:B------:R-:W-:Y:S01]  /*15f0*/  ISETP.GT.U32.AND P6, PT, R27.reuse, R19, PT ;  /* 0x000000131b00720c */ /* 0x040fe20003fc4070 */
[----:B------:R-:W-:Y:S01]  /*1600*/  @!P2 IMAD.IADD R18, R18, 0x1, -R27 ;  /* 0x000000011212a824 */ /* 0x000fe200078e0a1b */
[----:B------:R-:W-:Y:S01]  /*1610*/  ISETP.GT.U32.AND P2, PT, R27, R20, PT ;  /* 0x000000141b00720c */ /* 0x000fe20003f44070 */
[----:B------:R-:W-:-:S04]  /*1620*/  IMAD.HI.U32 R2, R4, R24, RZ ;  /* 0x0000001804027227 */ /* 0x000fc800078e00ff */
[----:B------:R-:W-:Y:S01]  /*1630*/  @!P3 IMAD.MOV R0, RZ, RZ, -R0 ;  /* 0x000000ffff00b224 */ /* 0x000fe200078e0a00 */
[----:B------:R-:W-:Y:S01]  /*1640*/  ISETP.GT.U32.AND P3, PT, R27, R13, PT ;  /* 0x0000000d1b00720c */ /* 0x000fe20003f64070 */
[----:B------:R-:W-:-:S04]  /*1650*/  IMAD.HI.U32 R21, R4, R26, RZ ;  /* 0x0000001a04157227 */ /* 0x000fc800078e00ff */
[--C-:B------:R-:W-:Y:S01]  /*1660*/  @!P6 IMAD.IADD R19, R19, 0x1, -R27.reuse ;  /* 0x000000011313e824 */ /* 0x100fe200078e0a1b */
[C---:B------:R-:W-:Y:S01]  /*1670*/  ISETP.GT.U32.AND P6, PT, R27.reuse, R11, PT ;  /* 0x0000000b1b00720c */ /* 0x040fe20003fc4070 */
[----:B------:R-:W-:Y:S01]  /*1680*/  @!P2 IMAD.IADD R20, R20, 0x1, -R27 ;  /* 0x000000011414a824 */ /* 0x000fe200078e0a1b */
[----:B------:R-:W-:Y:S01]  /*1690*/  ISETP.GT.U32.AND P2, PT, R27, R12, PT ;  /* 0x0000000c1b00720c */ /* 0x000fe20003f44070 */
[----:B------:R-:W-:-:S04]  /*16a0*/  IMAD.HI.U32 R22, R4, R28, RZ ;  /* 0x0000001c04167227 */ /* 0x000fc800078e00ff */
[----:B------:R-:W-:Y:S02]  /*16b0*/  IMAD.MOV R25, RZ, RZ, -R2 ;  /* 0x000000ffff197224 */ /* 0x000fe400078e0a02 */
[----:B------:R-:W-:-:S04]  /*16c0*/  IMAD.HI.U32 R2, R4, R31, RZ ;  /* 0x0000001f04027227 */ /* 0x000fc800078e00ff */
[----:B------:R-:W-:Y:S02]  /*16d0*/  IMAD.MOV R21, RZ, RZ, -R21 ;  /* 0x000000ffff157224 */ /* 0x000fe400078e0a15 */
[----:B------:R-:W-:Y:S02]  /*16e0*/  IMAD.MOV R22, RZ, RZ, -R22 ;  /* 0x000000ffff167224 */ /* 0x000fe400078e0a16 */
[----:B------:R-:W-:-:S04]  /*16f0*/  IMAD.HI.U32 R23, R4, R29, RZ ;  /* 0x0000001d04177227 */ /* 0x000fc800078e00ff */
[C---:B------:R-:W-:Y:S01]  /*1700*/  IMAD R4, R27.reuse, R25, R24 ;  /* 0x000000191b047224 */ /* 0x040fe200078e0218 */
[----:B------:R-:W-:Y:S01]  /*1710*/  SHF.R.S32.HI R25, RZ, 0x2, R14 ;  /* 0x00000002ff197819 */ /* 0x000fe2000001140e */
[----:B------:R-:W-:Y:S02]  /*1720*/  IMAD.MOV R24, RZ, RZ, -R2 ;  /* 0x000000ffff187224 */ /* 0x000fe400078e0a02 */
[----:B------:R-:W-:Y:S01]  /*1730*/  IMAD R21, R27, R21, R26 ;  /* 0x000000151b157224 */ /* 0x000fe200078e021a */
[----:B------:R-:W-:Y:S01]  /*1740*/  SGXT R25, R25, 0x1 ;  /* 0x000000011919781a */ /* 0x000fe20000000200 */
[----:B------:R-:W-:Y:S02]  /*1750*/  IMAD R22, R27, R22, R28 ;  /* 0x000000161b167224 */ /* 0x000fe400078e021c */
[----:B------:R-:W-:Y:S01]  /*1760*/  @!P6 IMAD.IADD R11, R11, 0x1, -R27 ;  /* 0x000000010b0be824 */ /* 0x000fe200078e0a1b */
[----:B------:R-:W-:Y:S01]  /*1770*/  ISETP.GT.U32.AND P6, PT, R27, R19, PT ;  /* 0x000000131b00720c */ /* 0x000fe20003fc4070 */
[----:B------:R-:W-:Y:S01]  /*1780*/  IMAD.MOV.U32 R2, RZ, RZ, R9 ;  /* 0x000000ffff027224 */ /* 0x000fe200078e0009 */
[----:B------:R-:W-:Y:S01]  /*1790*/  LOP3.LUT R26, R25, 0x90, RZ, 0xc0, !PT ;  /* 0x00000090191a7812 */ /* 0x000fe200078ec0ff */
[----:B------:R-:W-:Y:S01]  /*17a0*/  @!P4 IMAD.MOV R5, RZ, RZ, -R5 ;  /* 0x000000ffff05c224 */ /* 0x000fe200078e0a05 */
[C---:B------:R-:W-:Y:S01]  /*17b0*/  ISETP.GT.U32.AND P4, PT, R27.reuse, R15, PT ;  /* 0x0000000f1b00720c */ /* 0x040fe20003f84070 */
[----:B------:R-:W-:Y:S01]  /*17c0*/  @!P5 IMAD.MOV R2, RZ, RZ, -R2 ;  /* 0x000000ffff02d224 */ /* 0x000fe200078e0a02 */
[C---:B------:R-:W-:Y:S01]  /*17d0*/  ISETP.GT.U32.AND P5, PT, R27.reuse, R18, PT ;  /* 0x000000121b00720c */ /* 0x040fe20003fa4070 */
[----:B------:R-:W-:Y:S01]  /*17e0*/  @!P1 IMAD.MOV R11, RZ, RZ, -R11 ;  /* 0x000000ffff0b9224 */ /* 0x000fe200078e0a0b */
[C---:B------:R-:W-:Y:S01]  /*17f0*/  ISETP.GT.U32.AND P1, PT, R27.reuse, R4, PT ;  /* 0x000000041b00720c */ /* 0x040fe20003f24070 */
[--C-:B------:R-:W-:Y:S01]  /*1800*/  @!P2 IMAD.IADD R12, R12, 0x1, -R27.reuse ;  /* 0x000000010c0ca824 */ /* 0x100fe200078e0a1b */
[----:B------:R-:W-:Y:S01]  /*1810*/  ISETP.GT.U32.AND P2, PT, R27, R21, PT ;  /* 0x000000151b00720c */ /* 0x000fe20003f44070 */
[----:B------:R-:W-:Y:S01]  /*1820*/  @!P3 IMAD.IADD R13, R13, 0x1, -R27 ;  /* 0x000000010d0db824 */ /* 0x000fe200078e0a1b */
[----:B------:R-:W-:Y:S01]  /*1830*/  ISETP.GT.U32.AND P3, PT, R27, R22, PT ;  /* 0x000000161b00720c */ /* 0x000fe20003f64070 */
[----:B------:R-:W-:-:S02]  /*1840*/  IMAD.MOV R30, RZ, RZ, -R23 ;  /* 0x000000ffff1e7224 */ /* 0x000fc400078e0a17 */
[C---:B------:R-:W-:Y:S02]  /*1850*/  IMAD R24, R27.reuse, R24, R31 ;  /* 0x000000181b187224 */ /* 0x040fe400078e021f */
[----:B------:R-:W-:Y:S01]  /*1860*/  IMAD R23, R27, R30, R29 ;  /* 0x0000001e1b177224 */ /* 0x000fe200078e021d */
[----:B------:R-:W-:Y:S01]  /*1870*/  CS2R R28, SRZ ;  /* 0x00000000001c7805 */ /* 0x000fe2000001ff00 */
[--C-:B------:R-:W-:Y:S01]  /*1880*/  @!P4 IMAD.IADD R15, R15, 0x1, -R27.reuse ;  /* 0x000000010f0fc824 */ /* 0x100fe200078e0a1b */
[----:B------:R-:W-:Y:S01]  /*1890*/  CS2R R30, SRZ ;  /* 0x00000000001e7805 */ /* 0x000fe2000001ff00 */
[--C-:B------:R-:W-:Y:S01]  /*18a0*/  @!P5 IMAD.IADD R18, R18, 0x1, -R27.reuse ;  /* 0x000000011212d824 */ /* 0x100fe200078e0a1b */
[C---:B------:R-:W-:Y:S01]  /*18b0*/  ISETP.GT.U32.AND P4, PT, R27.reuse, R23, PT ;  /* 0x000000171b00720c */ /* 0x040fe20003f84070 */
[--C-:B------:R-:W-:Y:S01]  /*18c0*/  @!P1 IMAD.IADD R4, R4, 0x1, -R27.reuse ;  /* 0x0000000104049824 */ /* 0x100fe200078e0a1b */
[----:B------:R-:W-:Y:S01]  /*18d0*/  ISETP.GT.U32.AND P5, PT, R27, R24, PT ;  /* 0x000000181b00720c */ /* 0x000fe20003fa4070 */
[--C-:B------:R-:W-:Y:S01]  /*18e0*/  @!P2 IMAD.IADD R21, R21, 0x1, -R27.reuse ;  /* 0x000000011515a824 */ /* 0x100fe200078e0a1b */
[----:B------:R-:W-:Y:S01]  /*18f0*/  ISETP.GE.AND P1, PT, R34, RZ, PT ;  /* 0x000000ff2200720c */ /* 0x000fe20003f26270 */
[--C-:B------:R-:W-:Y:S01]  /*1900*/  @!P3 IMAD.IADD R22, R22, 0x1, -R27.reuse ;  /* 0x000000011616b824 */ /* 0x100fe200078e0a1b */
[----:B------:R-:W-:Y:S01]  /*1910*/  ISETP.GE.AND P2, PT, R35, RZ, PT ;  /* 0x000000ff2300720c */ /* 0x000fe20003f46270 */
[--C-:B------:R-:W-:Y:S01]  /*1920*/  @!P6 IMAD.IADD R19, R19, 0x1, -R27.reuse ;  /* 0x000000011313e824 */ /* 0x100fe200078e0a1b */
[----:B------:R-:W-:Y:S01]  /*1930*/  ISETP.GE.AND P3, PT, R36, RZ, PT ;  /* 0x000000ff2400720c */ /* 0x000fe20003f66270 */
[----:B------:R-:W-:Y:S01]  /*1940*/  @!P0 IMAD.MOV R10, RZ, RZ, -R10 ;  /* 0x000000ffff0a8224 */ /* 0x000fe200078e0a0a */
[----:B------:R-:W-:Y:S01]  /*1950*/  ISETP.GE.AND P6, PT, R33, RZ, PT ;  /* 0x000000ff2100720c */ /* 0x000fe20003fc6270 */
[----:B------:R-:W-:Y:S01]  /*1960*/  IMAD.SHL.U32 R9, R14, 0x20, RZ ;  /* 0x000000200e097824 */ /* 0x000fe200078e00ff */
[----:B------:R-:W-:Y:S01]  /*1970*/  ISETP.GT.U32.AND P0, PT, R27, R20, PT ;  /* 0x000000141b00720c */ /* 0x000fe20003f04070 */
[--C-:B------:R-:W-:Y:S01]  /*1980*/  @!P4 IMAD.IADD R23, R23, 0x1, -R27.reuse ;  /* 0x000000011717c824 */ /* 0x100fe200078e0a1b */
[----:B------:R-:W-:Y:S01]  /*1990*/  ISETP.GE.AND P4, PT, R37, RZ, PT ;  /* 0x000000ff2500720c */ /* 0x000fe20003f86270 */
[----:B------:R-:W-:Y:S01]  /*19a0*/  @!P5 IMAD.IADD R24, R24, 0x1, -R27 ;  /* 0x000000011818d824 */ /* 0x000fe200078e0a1b */
[C---:B------:R-:W-:Y:S01]  /*19b0*/  ISETP.GT.U32.AND P5, PT, R27.reuse, R4, PT ;  /* 0x000000041b00720c */ /* 0x040fe20003fa4070 */
[----:B------:R-:W-:Y:S01]  /*19c0*/  @!P1 IMAD.MOV R13, RZ, RZ, -R13 ;  /* 0x000000ffff0d9224 */ /* 0x000fe200078e0a0d */
[C---:B------:R-:W-:Y:S01]  /*19d0*/  ISETP.GT.U32.AND P1, PT, R27.reuse, R21, PT ;  /* 0x000000151b00720c */ /* 0x040fe20003f24070 */
[----:B------:R-:W-:Y:S01]  /*19e0*/  @!P2 IMAD.MOV R15, RZ, RZ, -R15 ;  /* 0x000000ffff0fa224 */ /* 0x000fe200078e0a0f */
[C---:B------:R-:W-:Y:S01]  /*19f0*/  ISETP.GT.U32.AND P2, PT, R27.reuse, R22, PT ;  /* 0x000000161b00720c */ /* 0x040fe20003f44070 */
[----:B------:R-:W-:Y:S01]  /*1a00*/  @!P3 IMAD.MOV R18, RZ, RZ, -R18 ;  /* 0x000000ffff12b224 */ /* 0x000fe200078e0a12 */
[C---:B------:R-:W-:Y:S01]  /*1a10*/  ISETP.GT.U32.AND P3, PT, R27.reuse, R23, PT ;  /* 0x000000171b00720c */ /* 0x040fe20003f64070 */
[----:B------:R-:W-:Y:S01]  /*1a20*/  @!P6 IMAD.MOV R12, RZ, RZ, -R12 ;  /* 0x000000ffff0ce224 */ /* 0x000fe200078e0a0c */
[----:B------:R-:W-:Y:S01]  /*1a30*/  ISETP.GT.U32.AND P6, PT, R27, R24, PT ;  /* 0x000000181b00720c */ /* 0x000fe20003fc4070 */
[----:B------:R-:W-:Y:S01]  /*1a40*/  @!P0 IMAD.IADD R20, R20, 0x1, -R27 ;  /* 0x0000000114148824 */ /* 0x000fe200078e0a1b */
[----:B------:R-:W-:Y:S01]  /*1a50*/  ISETP.GE.AND P0, PT, R32, RZ, PT ;  /* 0x000000ff2000720c */ /* 0x000fe20003f06270 */
[----:B------:R-:W-:Y:S01]  /*1a60*/  @!P4 IMAD.MOV R19, RZ, RZ, -R19 ;  /* 0x000000ffff13c224 */ /* 0x000fe200078e0a13 */
[----:B------:R-:W-:Y:S01]  /*1a70*/  ISETP.GE.AND P4, PT, R38, RZ, PT ;  /* 0x000000ff2600720c */ /* 0x000fe20003f86270 */
[--C-:B------:R-:W-:Y:S01]  /*1a80*/  @!P5 IMAD.IADD R4, R4, 0x1, -R27.reuse ;  /* 0x000000010404d824 */ /* 0x100fe200078e0a1b */
[----:B------:R-:W-:Y:S01]  /*1a90*/  ISETP.GE.AND P5, PT, R39, RZ, PT ;  /* 0x000000ff2700720c */ /* 0x000fe20003fa6270 */
[--C-:B------:R-:W-:Y:S01]  /*1aa0*/  @!P1 IMAD.IADD R21, R21, 0x1, -R27.reuse ;  /* 0x0000000115159824 */ /* 0x100fe200078e0a1b */
[----:B------:R-:W-:Y:S01]  /*1ab0*/  ISETP.GE.AND P1, PT, R40, RZ, PT ;  /* 0x000000ff2800720c */ /* 0x000fe20003f26270 */
[--C-:B------:R-:W-:Y:S01]  /*1ac0*/  @!P2 IMAD.IADD R22, R22, 0x1, -R27.reuse ;  /* 0x000000011616a824 */ /* 0x100fe200078e0a1b */
[----:B------:R-:W-:Y:S01]  /*1ad0*/  ISETP.GE.AND P2, PT, R41, RZ, PT ;  /* 0x000000ff2900720c */ /* 0x000fe20003f46270 */
[--C-:B------:R-:W-:Y:S01]  /*1ae0*/  @!P3 IMAD.IADD R23, R23, 0x1, -R27.reuse ;  /* 0x000000011717b824 */ /* 0x100fe200078e0a1b */
[----:B------:R-:W-:Y:S01]  /*1af0*/  ISETP.GE.AND P3, PT, R42, RZ, PT ;  /* 0x000000ff2a00720c */ /* 0x000fe20003f66270 */
[----:B------:R-:W-:Y:S01]  /*1b00*/  @!P6 IMAD.IADD R24, R24, 0x1, -R27 ;  /* 0x000000011818e824 */ /* 0x000fe200078e0a1b */
[----:B------:R-:W-:Y:S01]  /*1b10*/  ISETP.NE.AND P6, PT, R3, RZ, PT ;  /* 0x000000ff0300720c */ /* 0x000fe20003fc5270 */
[----:B------:R-:W-:Y:S01]  /*1b20*/  IMAD R16, R16, UR16, RZ ;  /* 0x0000001010107c24 */ /* 0x000fe2000f8e02ff */
[----:B------:R-:W-:Y:S01]  /*1b30*/  LOP3.LUT R3, RZ, R3, RZ, 0x33, !PT ;  /* 0x00000003ff037212 */ /* 0x000fe200078e33ff */
[----:B------:R-:W-:Y:S01]  /*1b40*/  @!P4 IMAD.MOV R20, RZ, RZ, -R20 ;  /* 0x000000ffff14c224 */ /* 0x000fe200078e0a14 */
[----:B------:R-:W-:Y:S01]  /*1b50*/  LOP3.LUT R9, R26, 0xf60, R9, 0xf8, !PT ;  /* 0x00000f601a097812 */ /* 0x000fe200078ef809 */
[----:B------:R-:W-:Y:S01]  /*1b60*/  @!P5 IMAD.MOV R4, RZ, RZ, -R4 ;  /* 0x000000ffff04d224 */ /* 0x000fe200078e0a04 */
[C---:B------:R-:W-:Y:S01]  /*1b70*/  SEL R0, R3.reuse, R0, !P6 ;  /* 0x0000000003007207 */ /* 0x040fe20007000000 */
        /* <DEDUP_REMOVED lines=8> */
[----:B------:R-:W-:Y:S01]  /*1c00*/  IMAD R0, R0, UR4, RZ ;  /* 0x0000000400007c24 */ /* 0x000fe2000f8e02ff */
[----:B------:R-:W-:Y:S01]  /*1c10*/  SEL R12, R3, R12, !P6 ;  /* 0x0000000c030c7207 */ /* 0x000fe20007000000 */
[----:B------:R-:W-:Y:S01]  /*1c20*/  IMAD R5, R5, UR4, RZ ;  /* 0x0000000405057c24 */ /* 0x000fe2000f8e02ff */
[C---:B------:R-:W-:Y:S01]  /*1c30*/  SEL R13, R3.reuse, R13, !P6 ;  /* 0x0000000d030d7207 */ /* 0x040fe20007000000 */
[----:B------:R-:W-:Y:S01]  /*1c40*/  IMAD R10, R10, UR4, RZ ;  /* 0x000000040a0a7c24 */ /* 0x000fe2000f8e02ff */
[C---:B------:R-:W-:Y:S01]  /*1c50*/  SEL R15, R3.reuse, R15, !P6 ;  /* 0x0000000f030f7207 */ /* 0x040fe20007000000 */
[----:B------:R-:W-:Y:S01]  /*1c60*/  IMAD R2, R2, UR4, RZ ;  /* 0x0000000402027c24 */ /* 0x000fe2000f8e02ff */
[----:B------:R-:W-:Y:S01]  /*1c70*/  SEL R18, R3, R18, !P6 ;  /* 0x0000001203127207 */ /* 0x000fe20007000000 */
[----:B------:R-:W-:Y:S01]  /*1c80*/  IMAD R17, R17, UR16, RZ ;  /* 0x0000001011117c24 */ /* 0x000fe2000f8e02ff */
[----:B------:R-:W-:Y:S01]  /*1c90*/  SEL R19, R3, R19, !P6 ;  /* 0x0000001303137207 */ /* 0x000fe20007000000 */
[----:B------:R-:W-:Y:S01]  /*1ca0*/  IMAD R15, R15, UR4, RZ ;  /* 0x000000040f0f7c24 */ /* 0x000fe2000f8e02ff */
[C---:B------:R-:W-:Y:S01]  /*1cb0*/  SEL R20, R3.reuse, R20, !P6 ;  /* 0x0000001403147207 */ /* 0x040fe20007000000 */
[----:B------:R-:W-:Y:S01]  /*1cc0*/  IMAD R18, R18, UR4, RZ ;  /* 0x0000000412127c24 */ /* 0x000fe2000f8e02ff */
[----:B------:R-:W-:Y:S01]  /*1cd0*/  SEL R4, R3, R4, !P6 ;  /* 0x0000000403047207 */ /* 0x000fe20007000000 */
[----:B------:R-:W-:Y:S01]  /*1ce0*/  IMAD R19, R19, UR4, RZ ;  /* 0x0000000413137c24 */ /* 0x000fe2000f8e02ff */
[C---:B------:R-:W-:Y:S01]  /*1cf0*/  SEL R21, R3.reuse, R21, !P6 ;  /* 0x0000001503157207 */ /* 0x040fe20007000000 */
[----:B------:R-:W-:Y:S01]  /*1d00*/  IMAD R20, R20, UR4, RZ ;  /* 0x0000000414147c24 */ /* 0x000fe2000f8e02ff */
[----:B------:R-:W-:-:S02]  /*1d10*/  SEL R22, R3, R22, !P6 ;  /* 0x0000001603167207 */ /* 0x000fc40007000000 */
[----:B------:R-:W-:Y:S02]  /*1d20*/  CS2R R32, SRZ ;  /* 0x0000000000207805 */ /* 0x000fe4000001ff00 */
[----:B------:R-:W-:Y:S01]  /*1d30*/  SEL R23, R3, R23, !P6 ;  /* 0x0000001703177207 */ /* 0x000fe20007000000 */
[----:B------:R-:W-:Y:S01]  /*1d40*/  IMAD R21, R21, UR4, RZ ;  /* 0x0000000415157c24 */ /* 0x000fe2000f8e02ff */
[----:B------:R-:W-:Y:S01]  /*1d50*/  IADD3 R25, P2, R0, UR8, RZ ;  /* 0x0000000800197c10 */ /* 0x000fe2000ff5e0ff */
[----:B------:R-:W-:Y:S01]  /*1d60*/  IMAD R22, R22, UR4, RZ ;  /* 0x0000000416167c24 */ /* 0x000fe2000f8e02ff */
[----:B------:R-:W-:Y:S01]  /*1d70*/  SEL R3, R3, R24, !P6 ;  /* 0x0000001803037207 */ /* 0x000fe20007000000 */
[----:B------:R-:W-:Y:S01]  /*1d80*/  IMAD R24, R11, UR4, RZ ;  /* 0x000000040b187c24 */ /* 0x000fe2000f8e02ff */
[----:B------:R-:W-:Y:S01]  /*1d90*/  R2UR UR50, R25 ;  /* 0x00000000193272ca */ /* 0x000fe200000e0000 */
[----:B------:R-:W-:Y:S01]  /*1da0*/  IMAD R25, R12, UR4, RZ ;  /* 0x000000040c197c24 */ /* 0x000fe2000f8e02ff */
[----:B------:R-:W-:Y:S01]  /*1db0*/  IADD3 R26, P3, R5, UR8, RZ ;  /* 0x00000008051a7c10 */ /* 0x000fe2000ff7e0ff */
[----:B------:R-:W-:Y:S01]  /*1dc0*/  IMAD R3, R3, UR4, RZ ;  /* 0x0000000403037c24 */ /* 0x000fe2000f8e02ff */
[----:B------:R-:W-:Y:S01]  /*1dd0*/  IADD3 R12, P0, R24, UR8, RZ ;  /* 0x00000008180c7c10 */ /* 0x000fe2000ff1e0ff */
[----:B------:R-:W-:Y:S01]  /*1de0*/  IMAD R23, R23, UR4, RZ ;  /* 0x0000000417177c24 */ /* 0x000fe2000f8e02ff */
[----:B------:R-:W-:-:S02]  /*1df0*/  R2UR UR49, R26 ;  /* 0x000000001a3172ca */ /* 0x000fc400000e0000 */
[----:B------:R-:W-:Y:S02]  /*1e00*/  CS2R R34, SRZ ;  /* 0x0000000000227805 */ /* 0x000fe4000001ff00 */
[----:B------:R-:W-:Y:S02]  /*1e10*/  R2UR UR46, R12 ;  /* 0x000000000c2e72ca */ /* 0x000fe400000e0000 */
[----:B------:R-:W-:Y:S02]  /*1e20*/  CS2R R36, SRZ ;  /* 0x0000000000247805 */ /* 0x000fe4000001ff00 */
[----:B------:R-:W-:Y:S02]  /*1e30*/  SHF.R.S32.HI R12, RZ, 0x1f, R5 ;  /* 0x0000001fff0c7819 */ /* 0x000fe40000011405 */
[----:B------:R-:W-:Y:S02]  /*1e40*/  CS2R R38, SRZ ;  /* 0x0000000000267805 */ /* 0x000fe4000001ff00 */
[----:B------:R-:W-:-:S02]  /*1e50*/  IADD3 R11, P1, R25, UR8, RZ ;  /* 0x00000008190b7c10 */ /* 0x000fc4000ff3e0ff */
[----:B------:R-:W-:Y:S02]  /*1e60*/  IADD3.X R12, R12, UR9, RZ, P3, !PT ;  /* 0x000000090c0c7c10 */ /* 0x000fe40009ffe4ff */
[----:B------:R-:W-:Y:S02]  /*1e70*/  IADD3 R5, P3, R15, UR8, RZ ;  /* 0x000000080f057c10 */ /* 0x000fe4000ff7e0ff */
[----:B------:R-:W-:Y:S02]  /*1e80*/  IADD3 R26, P5, R10, UR8, RZ ;  /* 0x000000080a1a7c10 */ /* 0x000fe4000ffbe0ff */
[----:B------:R-:W-:Y:S02]  /*1e90*/  R2UR UR43, R5 ;  /* 0x00000000052b72ca */ /* 0x000fe400000e0000 */
[----:B------:R-:W-:Y:S02]  /*1ea0*/  SHF.R.S32.HI R5, RZ, 0x1f, R24 ;  /* 0x0000001fff057819 */ /* 0x000fe40000011418 */
[----:B------:R-:W-:-:S02]  /*1eb0*/  SHF.R.S32.HI R10, RZ, 0x1f, R10 ;  /* 0x0000001fff0a7819 */ /* 0x000fc4000001140a */
[----:B------:R-:W-:Y:S02]  /*1ec0*/  IADD3.X R5, R5, UR9, RZ, P0, !PT ;  /* 0x0000000905057c10 */ /* 0x000fe400087fe4ff */
[----:B------:R-:W-:Y:S02]  /*1ed0*/  R2UR UR45, R11 ;  /* 0x000000000b2d72ca */ /* 0x000fe400000e0000 */
[----:B------:R-:W-:Y:S02]  /*1ee0*/  R2UR UR32, R5 ;  /* 0x00000000052072ca */ /* 0x000fe400000e0000 */
[----:B------:R-:W0:Y:S01]  /*1ef0*/  LDC R5, c[0x0][0x238] ;  /* 0x00008e00ff057b82 */ /* 0x000e220000000800 */
[----:B------:R-:W-:Y:S02]  /*1f00*/  IADD3 R27, P4, R2, UR8, RZ ;  /* 0x00000008021b7c10 */ /* 0x000fe4000ff9e0ff */
[----:B------:R-:W-:Y:S01]  /*1f10*/  R2UR UR47, R26 ;  /* 0x000000001a2f72ca */ /* 0x000fe200000e0000 */
[----:B------:R-:W-:Y:S01]  /*1f20*/  IMAD R26, R13, UR4, RZ ;  /* 0x000000040d1a7c24 */ /* 0x000fe2000f8e02ff */
[----:B------:R-:W-:-:S02]  /*1f30*/  SHF.R.S32.HI R11, RZ, 0x1f, R2 ;  /* 0x0000001fff0b7819 */ /* 0x000fc40000011402 */
[----:B------:R-:W-:Y:S02]  /*1f40*/  SHF.R.S32.HI R13, RZ, 0x1f, R0 ;  /* 0x0000001fff0d7819 */ /* 0x000fe40000011400 */
[----:B------:R-:W-:Y:S02]  /*1f50*/  IADD3.X R10, R10, UR9, RZ, P5, !PT ;  /* 0x000000090a0a7c10 */ /* 0x000fe4000affe4ff */
[----:B------:R-:W-:Y:S02]  /*1f60*/  IADD3 R0, P5, R19, UR8, RZ ;  /* 0x0000000813007c10 */ /* 0x000fe4000ffbe0ff */
[----:B------:R-:W-:Y:S02]  /*1f70*/  IADD3.X R11, R11, UR9, RZ, P4, !PT ;  /* 0x000000090b0b7c10 */ /* 0x000fe4000a7fe4ff */
[----:B------:R-:W-:Y:S02]  /*1f80*/  IADD3 R2, P4, R18, UR8, RZ ;  /* 0x0000000812027c10 */ /* 0x000fe4000ff9e0ff */
[----:B------:R-:W-:-:S02]  /*1f90*/  R2UR UR48, R27 ;  /* 0x000000001b3072ca */ /* 0x000fc400000e0000 */
[----:B------:R-:W-:Y:S02]  /*1fa0*/  IADD3.X R13, R13, UR9, RZ, P2, !PT ;  /* 0x000000090d0d7c10 */ /* 0x000fe400097fe4ff */
[----:B------:R-:W-:Y:S02]  /*1fb0*/  R2UR UR41, R0 ;  /* 0x00000000002972ca */ /* 0x000fe400000e0000 */
[----:B------:R-:W-:Y:S01]  /*1fc0*/  IADD3 R27, P2, R26, UR8, RZ ;  /* 0x000000081a1b7c10 */ /* 0x000fe2000ff5e0ff */
[C---:B0-----:R-:W-:Y:S01]  /*1fd0*/  IMAD R50, R5.reuse, 0x1f, RZ ;  /* 0x0000001f05327824 */ /* 0x041fe200078e02ff */
[----:B------:R-:W-:Y:S01]  /*1fe0*/  SHF.R.S32.HI R0, RZ, 0x1f, R25 ;  /* 0x0000001fff007819 */ /* 0x000fe20000011419 */
[C---:B------:R-:W-:Y:S01]  /*1ff0*/  IMAD R51, R5.reuse, 0x1e, RZ ;  /* 0x0000001e05337824 */ /* 0x040fe200078e02ff */
[----:B------:R-:W-:Y:S01]  /*2000*/  R2UR UR42, R2 ;  /* 0x00000000022a72ca */ /* 0x000fe200000e0000 */
[C---:B------:R-:W-:Y:S01]  /*2010*/  IMAD R52, R5.reuse, 0x1d, RZ ;  /* 0x0000001d05347824 */ /* 0x040fe200078e02ff */
[----:B------:R-:W-:Y:S01]  /*2020*/  SHF.R.S32.HI R2, RZ, 0x1f, R15 ;  /* 0x0000001fff027819 */ /* 0x000fe2000001140f */
[----:B------:R-:W-:Y:S01]  /*2030*/  IMAD R53, R5, 0x1c, RZ ;  /* 0x0000001c05357824 */ /* 0x000fe200078e02ff */
[----:B------:R-:W-:Y:S01]  /*2040*/  R2UR UR44, R27 ;  /* 0x000000001b2c72ca */ /* 0x000fe200000e0000 */
[----:B------:R-:W-:Y:S01]  /*2050*/  IMAD R27, R4, UR4, RZ ;  /* 0x00000004041b7c24 */ /* 0x000fe2000f8e02ff */
[----:B------:R-:W-:Y:S01]  /*2060*/  IADD3.X R0, R0, UR9, RZ, P1, !PT ;  /* 0x0000000900007c10 */ /* 0x000fe20008ffe4ff */
[C---:B------:R-:W-:Y:S01]  /*2070*/  IMAD R54, R5.reuse, 0x1b, RZ ;  /* 0x0000001b05367824 */ /* 0x040fe200078e02ff */
[----:B------:R-:W-:Y:S01]  /*2080*/  SHF.R.S32.HI R18, RZ, 0x1f, R18 ;  /* 0x0000001fff127819 */ /* 0x000fe20000011412 */
[C---:B------:R-:W-:Y:S01]  /*2090*/  IMAD R55, R5.reuse, 0x1a, RZ ;  /* 0x0000001a05377824 */ /* 0x040fe200078e02ff */
[----:B------:R-:W-:Y:S01]  /*20a0*/  SHF.R.S32.HI R4, RZ, 0x1f, R26 ;  /* 0x0000001fff047819 */ /* 0x000fe2000001141a */
[C---:B------:R-:W-:Y:S01]  /*20b0*/  IMAD R152, R5.reuse, 0x19, RZ ;  /* 0x0000001905987824 */ /* 0x040fe200078e02ff */
[----:B------:R-:W-:Y:S01]  /*20c0*/  IADD3.X R2, R2, UR9, RZ, P3, !PT ;  /* 0x0000000902027c10 */ /* 0x000fe20009ffe4ff */
[C---:B------:R-:W-:Y:S01]  /*20d0*/  IMAD R153, R5.reuse, 0x18, RZ ;  /* 0x0000001805997824 */ /* 0x040fe200078e02ff */
[----:B------:R-:W-:Y:S01]  /*20e0*/  R2UR UR31, R0 ;  /* 0x00000000001f72ca */ /* 0x000fe200000e0000 */
[C---:B------:R-:W-:Y:S01]  /*20f0*/  IMAD R154, R5.reuse, 0x17, RZ ;  /* 0x00000017059a7824 */ /* 0x040fe200078e02ff */
[----:B------:R-:W-:Y:S01]  /*2100*/  IADD3.X R0, R18, UR9, RZ, P4, !PT ;  /* 0x0000000912007c10 */ /* 0x000fe2000a7fe4ff */
[C---:B------:R-:W-:Y:S01]  /*2110*/  IMAD R155, R5.reuse, 0x16, RZ ;  /* 0x00000016059b7824 */ /* 0x040fe200078e02ff */
[----:B------:R-:W-:Y:S01]  /*2120*/  IADD3.X R4, R4, UR9, RZ, P2, !PT ;  /* 0x0000000904047c10 */ /* 0x000fe200097fe4ff */
[C---:B------:R-:W-:Y:S01]  /*2130*/  IMAD R156, R5.reuse, 0x15, RZ ;  /* 0x00000015059c7824 */ /* 0x040fe200078e02ff */
[----:B------:R-:W-:Y:S01]  /*2140*/  R2UR UR29, R2 ;  /* 0x00000000021d72ca */ /* 0x000fe200000e0000 */
[C---:B------:R-:W-:Y:S01]  /*2150*/  IMAD R157, R5.reuse, 0x14, RZ ;  /* 0x00000014059d7824 */ /* 0x040fe200078e02ff */
[----:B------:R-:W-:Y:S01]  /*2160*/  SHF.R.S32.HI R19, RZ, 0x1f, R19 ;  /* 0x0000001fff137819 */ /* 0x000fe20000011413 */
[----:B------:R-:W-:Y:S01]  /*2170*/  IMAD R158, R5, 0x13, RZ ;  /* 0x00000013059e7824 */ /* 0x000fe200078e02ff */
[----:B------:R-:W-:Y:S01]  /*2180*/  IADD3 R25, P1, R27, UR8, RZ ;  /* 0x000000081b197c10 */ /* 0x000fe2000ff3e0ff */
[C---:B------:R-:W-:Y:S01]  /*2190*/  IMAD R159, R5.reuse, 0x12, RZ ;  /* 0x00000012059f7824 */ /* 0x040fe200078e02ff */
[----:B------:R-:W-:Y:S01]  /*21a0*/  SHF.R.S32.HI R2, RZ, 0x1f, R27 ;  /* 0x0000001fff027819 */ /* 0x000fe2000001141b */
[C---:B------:R-:W-:Y:S01]  /*21b0*/  IMAD R160, R5.reuse, 0x11, RZ ;  /* 0x0000001105a07824 */ /* 0x040fe200078e02ff */
[----:B------:R-:W-:Y:S01]  /*21c0*/  R2UR UR28, R0 ;  /* 0x00000000001c72ca */ /* 0x000fe200000e0000 */
[----:B------:R-:W-:Y:S01]  /*21d0*/  IMAD.SHL.U32 R161, R5, 0x10, RZ ;  /* 0x0000001005a17824 */ /* 0x000fe200078e00ff */
[----:B------:R-:W-:Y:S01]  /*21e0*/  IADD3 R24, P2, R21, UR8, RZ ;  /* 0x0000000815187c10 */ /* 0x000fe2000ff5e0ff */
[C---:B------:R-:W-:Y:S01]  /*21f0*/  IMAD R49, R5.reuse, 0xf, RZ ;  /* 0x0000000f05317824 */ /* 0x040fe200078e02ff */
[----:B------:R-:W-:Y:S01]  /*2200*/  R2UR UR30, R4 ;  /* 0x00000000041e72ca */ /* 0x000fe200000e0000 */
[----:B------:R-:W-:Y:S01]  /*2210*/  IMAD R47, R5, 0xe, RZ ;  /* 0x0000000e052f7824 */ /* 0x000fe200078e02ff */
[----:B------:R-:W-:Y:S01]  /*2220*/  IADD3.X R0, R19, UR9, RZ, P5, !PT ;  /* 0x0000000913007c10 */ /* 0x000fe2000affe4ff */
[C---:B------:R-:W-:Y:S01]  /*2230*/  IMAD R45, R5.reuse, 0xd, RZ ;  /* 0x0000000d052d7824 */ /* 0x040fe200078e02ff */
[----:B------:R-:W-:Y:S01]  /*2240*/  IADD3 R26, P0, R20, UR8, RZ ;  /* 0x00000008141a7c10 */ /* 0x000fe2000ff1e0ff */
[C---:B------:R-:W-:Y:S01]  /*2250*/  IMAD R43, R5.reuse, 0xc, RZ ;  /* 0x0000000c052b7824 */ /* 0x040fe200078e02ff */
[----:B------:R-:W-:Y:S01]  /*2260*/  IADD3 R15, P3, R22, UR8, RZ ;  /* 0x00000008160f7c10 */ /* 0x000fe2000ff7e0ff */
[C---:B------:R-:W-:Y:S01]  /*2270*/  IMAD R41, R5.reuse, 0xb, RZ ;  /* 0x0000000b05297824 */ /* 0x040fe200078e02ff */
[----:B------:R-:W-:Y:S01]  /*2280*/  SHF.R.S32.HI R4, RZ, 0x1f, R20 ;  /* 0x0000001fff047819 */ /* 0x000fe20000011414 */
[C---:B------:R-:W-:Y:S01]  /*2290*/  IMAD.SHL.U32 R250, R5.reuse, 0x8, RZ ;  /* 0x0000000805fa7824 */ /* 0x040fe200078e00ff */
[----:B------:R-:W-:Y:S01]  /*22a0*/  SHF.R.S32.HI R21, RZ, 0x1f, R21 ;  /* 0x0000001fff157819 */ /* 0x000fe20000011415 */
[C---:B------:R-:W-:Y:S01]  /*22b0*/  IMAD R246, R5.reuse, 0x7, RZ ;  /* 0x0000000705f67824 */ /* 0x040fe200078e02ff */
[----:B------:R-:W-:Y:S01]  /*22c0*/  IADD3.X R2, R2, UR9, RZ, P1, !PT ;  /* 0x0000000902027c10 */ /* 0x000fe20008ffe4ff */
[C---:B------:R-:W-:Y:S01]  /*22d0*/  IMAD R242, R5.reuse, 0x6, RZ ;  /* 0x0000000605f27824 */ /* 0x040fe200078e02ff */
[----:B------:R-:W-:Y:S01]  /*22e0*/  R2UR UR35, R12 ;  /* 0x000000000c2372ca */ /* 0x000fe200000e0000 */
[C---:B------:R-:W-:Y:S01]  /*22f0*/  IMAD R237, R5.reuse, 0x5, RZ ;  /* 0x0000000505ed7824 */ /* 0x040fe200078e02ff */
[----:B------:R-:W-:Y:S01]  /*2300*/  R2UR UR33, R10 ;  /* 0x000000000a2172ca */ /* 0x000fe200000e0000 */
[C---:B------:R-:W-:Y:S01]  /*2310*/  IMAD.SHL.U32 R232, R5.reuse, 0x4, RZ ;  /* 0x0000000405e87824 */ /* 0x040fe200078e00ff */
[----:B------:R-:W-:Y:S01]  /*2320*/  R2UR UR27, R0 ;  /* 0x00000000001b72ca */ /* 0x000fe200000e0000 */
[----:B------:R-:W-:Y:S01]  /*2330*/  IMAD R228, R5, 0x3, RZ ;  /* 0x0000000305e47824 */ /* 0x000fe200078e02ff */
[----:B------:R-:W-:Y:S01]  /*2340*/  R2UR UR37, R15 ;  /* 0x000000000f2572ca */ /* 0x000fe200000e0000 */
[----:B------:R-:W-:Y:S01]  /*2350*/  IMAD.SHL.U32 R224, R5, 0x2, RZ ;  /* 0x0000000205e07824 */ /* 0x000fe200078e00ff */
[----:B------:R-:W-:Y:S01]  /*2360*/  IADD3.X R4, R4, UR9, RZ, P0, !PT ;  /* 0x0000000904047c10 */ /* 0x000fe200087fe4ff */
[----:B------:R-:W-:Y:S01]  /*2370*/  UMOV UR4, URZ ;  /* 0x0000003f00047c82 */ /* 0x000fe20008000000 */
[----:B------:R-:W-:Y:S01]  /*2380*/  IADD3.X R0, R21, UR9, RZ, P2, !PT ;  /* 0x0000000915007c10 */ /* 0x000fe200097fe4ff */
[----:B------:R-:W-:Y:S01]  /*2390*/  IMAD R21, R5, 0x9, RZ ;  /* 0x0000000905157824 */ /* 0x000fe200078e02ff */
[----:B------:R-:W-:-:S02]  /*23a0*/  R2UR UR25, R2 ;  /* 0x00000000021972ca */ /* 0x000fc400000e0000 */
[----:B------:R-:W-:Y:S02]  /*23b0*/  SHF.R.S32.HI R12, RZ, 0x1f, R3 ;  /* 0x0000001fff0c7819 */ /* 0x000fe40000011403 */
[----:B------:R-:W-:Y:S02]  /*23c0*/  IADD3 R10, P1, R3, UR8, RZ ;  /* 0x00000008030a7c10 */ /* 0x000fe4000ff3e0ff */
[----:B------:R-:W-:Y:S02]  /*23d0*/  IADD3 R176, P5, R16, R50, RZ ;  /* 0x0000003210b07210 */ /* 0x000fe40007fbe0ff */
[----:B------:R-:W-:Y:S02]  /*23e0*/  SHF.R.S32.HI R2, RZ, 0x1f, R23 ;  /* 0x0000001fff027819 */ /* 0x000fe40000011417 */
[----:B------:R-:W-:Y:S01]  /*23f0*/  IADD3 R15, P0, R23, UR8, RZ ;  /* 0x00000008170f7c10 */ /* 0x000fe2000ff1e0ff */
[----:B------:R0:W-:Y:S01]  /*2400*/  STL [R1+0x16c], R176 ;  /* 0x00016cb001007387 */ /* 0x0001e20000100800 */
[----:B------:R-:W-:Y:S01]  /*2410*/  IADD3 R175, P2, R50, R17, RZ ;  /* 0x0000001132af7210 */ /* 0x000fe20007f5e0ff */
[----:B------:R-:W-:Y:S01]  /*2420*/  IMAD R23, R5, 0xa, RZ ;  /* 0x0000000a05177824 */ /* 0x000fe200078e02ff */
[----:B------:R-:W-:Y:S01]  /*2430*/  IADD3.X R12, R12, UR9, RZ, P1, !PT ;  /* 0x000000090c0c7c10 */ /* 0x000fe20008ffe4ff */
[----:B------:R-:W-:Y:S01]  /*2440*/  USHF.R.U32.HI UR8, URZ, 0x4, UR12 ;  /* 0x000000043f087899 */ /* 0x000fe2000801160c */
[----:B------:R-:W-:Y:S01]  /*2450*/  R2UR UR24, R0 ;  /* 0x00000000001872ca */ /* 0x000fe200000e0000 */
[----:B------:R1:W-:Y:S01]  /*2460*/  STL [R1+0x164], R175 ;  /* 0x000164af01007387 */ /* 0x0003e20000100800 */
[----:B------:R-:W-:Y:S01]  /*2470*/  IADD3.X R2, R2, UR9, RZ, P0, !PT ;  /* 0x0000000902027c10 */ /* 0x000fe200087fe4ff */
[----:B------:R-:W-:Y:S01]  /*2480*/  USGXT.U32 UR8, UR8, 0xe ;  /* 0x0000000e0808789a */ /* 0x000fe20008000000 */
[----:B------:R-:W-:-:S02]  /*2490*/  IADD3 R177, P1, R16, R51, RZ ;  /* 0x0000003310b17210 */ /* 0x000fc40007f3e0ff */
[----:B------:R-:W-:Y:S01]  /*24a0*/  SHF.R.S32.HI R0, RZ, 0x1f, R22 ;  /* 0x0000001fff007819 */ /* 0x000fe20000011416 */
[----:B------:R-:W-:Y:S01]  /*24b0*/  UIADD3 UR6, UP0, UR8, 0x80, URZ ;  /* 0x0000008008067890 */ /* 0x000fe2000ff1e03f */
[C---:B0-----:R-:W-:Y:S01]  /*24c0*/  IADD3 R176, P0, R17.reuse, R51, RZ ;  /* 0x0000003311b07210 */ /* 0x041fe20007f1e0ff */
[----:B------:R0:W-:Y:S01]  /*24d0*/  STL [R1+0x15c], R177 ;  /* 0x00015cb101007387 */ /* 0x0001e20000100800 */
[----:B------:R-:W-:Y:S01]  /*24e0*/  SHF.R.S32.HI R162, RZ, 0x1f, R50 ;  /* 0x0000001fffa27819 */ /* 0x000fe20000011432 */
[----:B------:R-:W-:Y:S01]  /*24f0*/  UIADD3.X UR5, UR4, -0x3ffffff0, URZ, UP0, !UPT ;  /* 0xc000001004057890 */ /* 0x000fe200087fe43f */
[-C--:B-1----:R-:W-:Y:S01]  /*2500*/  IADD3 R175, P4, R16, R52.reuse, RZ ;  /* 0x0000003410af7210 */ /* 0x082fe20007f9e0ff */
[----:B------:R1:W-:Y:S01]  /*2510*/  STL [R1+0x154], R176 ;  /* 0x000154b001007387 */ /* 0x0003e20000100800 */
[----:B------:R-:W-:Y:S01]  /*2520*/  SHF.R.S32.HI R18, RZ, 0x1f, R16 ;  /* 0x0000001fff127819 */ /* 0x000fe20000011410 */
[----:B------:R-:W-:Y:S01]  /*2530*/  UMOV UR4, UR6 ;  /* 0x0000000600047c82 */ /* 0x000fe20008000000 */
[----:B------:R-:W-:Y:S01]  /*2540*/  IADD3.X R0, R0, UR9, RZ, P3, !PT ;  /* 0x0000000900007c10 */ /* 0x000fe20009ffe4ff */
[----:B------:R2:W-:Y:S01]  /*2550*/  STL [R1+0x14c], R175 ;  /* 0x00014caf01007387 */ /* 0x0005e20000100800 */
[----:B------:R-:W-:Y:S01]  /*2560*/  SHF.R.S32.HI R19, RZ, 0x1f, R17 ;  /* 0x0000001fff137819 */ /* 0x000fe20000011411 */
[----:B------:R-:W-:Y:S01]  /*2570*/  UIADD3.64 UR16, UR4, 0x80, URZ ;  /* 0x0000008004107897 */ /* 0x000fe2000fffe03f */
[----:B0-----:R-:W-:Y:S01]  /*2580*/  IADD3 R177, P3, R17, R52, RZ ;  /* 0x0000003411b17210 */ /* 0x001fe20007f7e0ff */
[----:B------:R-:W-:Y:S01]  /*2590*/  UIADD3.64 UR20, UR4, 0x100, URZ ;  /* 0x0000010004147897 */ /* 0x000fe2000fffe03f */
[----:B------:R-:W-:-:S02]  /*25a0*/  SHF.R.S32.HI R163, RZ, 0x1f, R51 ;  /* 0x0000001fffa37819 */ /* 0x000fc40000011433 */
[----:B------:R-:W-:Y:S02]  /*25b0*/  CS2R R50, SRZ ;  /* 0x0000000000327805 */ /* 0x000fe4000001ff00 */
[----:B-1----:R-:W-:Y:S01]  /*25c0*/  IADD3 R176, P6, R16, R53, RZ ;  /* 0x0000003510b07210 */ /* 0x002fe20007fde0ff */
[----:B------:R0:W-:Y:S01]  /*25d0*/  STL [R1+0x144], R177 ;  /* 0x000144b101007387 */ /* 0x0001e20000100800 */
[----:B------:R-:W-:Y:S01]  /*25e0*/  SHF.R.S32.HI R164, RZ, 0x1f, R52 ;  /* 0x0000001fffa47819 */ /* 0x000fe20000011434 */
[----:B--2---:R-:W-:Y:S01]  /*25f0*/  IMAD.X R175, R18, 0x1, R162, P5 ;  /* 0x0000000112af7824 */ /* 0x004fe200028e06a2 */
[----:B------:R-:W-:Y:S01]  /*2600*/  SHF.R.S32.HI R165, RZ, 0x1f, R53 ;  /* 0x0000001fffa57819 */ /* 0x000fe20000011435 */
[----:B------:R1:W-:Y:S01]  /*2610*/  STL [R1+0x13c], R176 ;  /* 0x00013cb001007387 */ /* 0x0003e20000100800 */
[----:B------:R-:W-:Y:S02]  /*2620*/  SHF.R.S32.HI R166, RZ, 0x1f, R54 ;  /* 0x0000001fffa67819 */ /* 0x000fe40000011436 */
[----:B------:R-:W-:Y:S01]  /*2630*/  SHF.R.S32.HI R168, RZ, 0x1f, R152 ;  /* 0x0000001fffa87819 */ /* 0x000fe20000011498 */
[----:B------:R2:W-:Y:S01]  /*2640*/  STL [R1+0x168], R175 ;  /* 0x000168af01007387 */ /* 0x0005e20000100800 */
[----:B------:R-:W-:-:S02]  /*2650*/  SHF.R.S32.HI R169, RZ, 0x1f, R153 ;  /* 0x0000001fffa97819 */ /* 0x000fc40000011499 */
[----:B0-----:R-:W-:Y:S02]  /*2660*/  IADD3 R177, P5, R17, R53, RZ ;  /* 0x0000003511b17210 */ /* 0x001fe40007fbe0ff */
[----:B------:R-:W-:Y:S02]  /*2670*/  CS2R R52, SRZ ;  /* 0x0000000000347805 */ /* 0x000fe4000001ff00 */
[----:B------:R-:W-:Y:S01]  /*2680*/  SHF.R.S32.HI R167, RZ, 0x1f, R55 ;  /* 0x0000001fffa77819 */ /* 0x000fe20000011437 */
[----:B-1----:R-:W-:Y:S01]  /*2690*/  IMAD.X R176, R162, 0x1, R19, P2 ;  /* 0x00000001a2b07824 */ /* 0x002fe200010e0613 */
[----:B------:R-:W-:Y:S01]  /*26a0*/  SHF.R.S32.HI R170, RZ, 0x1f, R154 ;  /* 0x0000001fffaa7819 */ /* 0x000fe2000001149a */
[----:B------:R-:W-:Y:S01]  /*26b0*/  IMAD.X R162, R18, 0x1, R163, P1 ;  /* 0x0000000112a27824 */ /* 0x000fe200008e06a3 */
[----:B------:R-:W-:Y:S01]  /*26c0*/  STL [R1+0x134], R177 ;  /* 0x000134b101007387 */ /* 0x000fe20000100800 */
[----:B--2---:R-:W-:Y:S02]  /*26d0*/  IADD3 R175, P2, R16, R54, RZ ;  /* 0x0000003610af7210 */ /* 0x004fe40007f5e0ff */
[----:B------:R-:W-:Y:S01]  /*26e0*/  SHF.R.S32.HI R171, RZ, 0x1f, R155 ;  /* 0x0000001fffab7819 */ /* 0x000fe2000001149b */
[----:B------:R0:W-:Y:S01]  /*26f0*/  STL [R1+0x160], R176 ;  /* 0x000160b001007387 */ /* 0x0001e20000100800 */
[----:B------:R-:W-:-:S02]  /*2700*/  SHF.R.S32.HI R172, RZ, 0x1f, R156 ;  /* 0x0000001fffac7819 */ /* 0x000fc4000001149c */
[----:B------:R-:W-:Y:S01]  /*2710*/  SHF.R.S32.HI R173, RZ, 0x1f, R157 ;  /* 0x0000001fffad7819 */ /* 0x000fe2000001149d */
[----:B------:R1:W-:Y:S01]  /*2720*/  STL [R1+0x12c], R175 ;  /* 0x00012caf01007387 */ /* 0x0003e20000100800 */
[----:B------:R-:W-:Y:S02]  /*2730*/  SHF.R.S32.HI R174, RZ, 0x1f, R158 ;  /* 0x0000001fffae7819 */ /* 0x000fe4000001149e */
[----:B------:R-:W-:Y:S01]  /*2740*/  SHF.R.S32.HI R48, RZ, 0x1f, R159 ;  /* 0x0000001fff307819 */ /* 0x000fe2000001149f */
[----:B------:R2:W-:Y:S01]  /*2750*/  STL [R1+0x158], R162 ;  /* 0x000158a201007387 */ /* 0x0005e20000100800 */
[----:B------:R-:W-:Y:S02]  /*2760*/  SHF.R.S32.HI R46, RZ, 0x1f, R160 ;  /* 0x0000001fff2e7819 */ /* 0x000fe400000114a0 */
[----:B0-----:R-:W-:Y:S02]  /*2770*/  IADD3 R176, P1, R17, R54, RZ ;  /* 0x0000003611b07210 */ /* 0x001fe40007f3e0ff */
[----:B------:R-:W-:Y:S01]  /*2780*/  SHF.R.S32.HI R44, RZ, 0x1f, R161 ;  /* 0x0000001fff2c7819 */ /* 0x000fe200000114a1 */
[----:B-1----:R-:W-:Y:S01]  /*2790*/  IMAD.X R175, R19, 0x1, R163, P0 ;  /* 0x0000000113af7824 */ /* 0x002fe200000e06a3 */
[----:B------:R-:W-:Y:S01]  /*27a0*/  SHF.R.S32.HI R42, RZ, 0x1f, R49 ;  /* 0x0000001fff2a7819 */ /* 0x000fe20000011431 */
[----:B------:R-:W-:Y:S01]  /*27b0*/  IMAD.X R163, R18, 0x1, R164, P4 ;  /* 0x0000000112a37824 */ /* 0x000fe200020e06a4 */
[----:B------:R-:W-:Y:S01]  /*27c0*/  STL [R1+0x124], R176 ;  /* 0x000124b001007387 */ /* 0x000fe20000100800 */
[----:B--2---:R-:W-:-:S02]  /*27d0*/  IADD3 R162, P0, R16, R55, RZ ;  /* 0x0000003710a27210 */ /* 0x004fc40007f1e0ff */
[----:B------:R-:W-:Y:S01]  /*27e0*/  SHF.R.S32.HI R40, RZ, 0x1f, R47 ;  /* 0x0000001fff287819 */ /* 0x000fe2000001142f */
[----:B------:R0:W-:Y:S01]  /*27f0*/  STL [R1+0x150], R175 ;  /* 0x000150af01007387 */ /* 0x0001e20000100800 */
[----:B------:R-:W-:Y:S02]  /*2800*/  SHF.R.S32.HI R22, RZ, 0x1f, R45 ;  /* 0x0000001fff167819 */ /* 0x000fe4000001142d */
[----:B------:R-:W-:Y:S01]  /*2810*/  SHF.R.S32.HI R3, RZ, 0x1f, R23 ;  /* 0x0000001fff037819 */ /* 0x000fe20000011417 */
[----:B------:R1:W-:Y:S01]  /*2820*/  STL [R1+0x11c], R162 ;  /* 0x00011ca201007387 */ /* 0x0003e20000100800 */
[----:B------:R-:W-:Y:S02]  /*2830*/  SHF.R.S32.HI R20, RZ, 0x1f, R43 ;  /* 0x0000001fff147819 */ /* 0x000fe4000001142b */
[----:B------:R-:W-:Y:S01]  /*2840*/  R2UR UR34, R11 ;  /* 0x000000000b2272ca */ /* 0x000fe200000e0000 */
[----:B------:R2:W-:Y:S01]  /*2850*/  STL [R1+0x148], R163 ;  /* 0x000148a301007387 */ /* 0x0005e20000100800 */
[----:B------:R-:W-:-:S02]  /*2860*/  SHF.R.S32.HI R11, RZ, 0x1f, R41 ;  /* 0x0000001fff0b7819 */ /* 0x000fc40000011429 */
[----:B0-----:R-:W-:Y:S02]  /*2870*/  IADD3 R175, P4, R17, R55, RZ ;  /* 0x0000003711af7210 */ /* 0x001fe40007f9e0ff */
[----:B------:R-:W-:Y:S02]  /*2880*/  CS2R R54, SRZ ;  /* 0x0000000000367805 */ /* 0x000fe4000001ff00 */
[----:B------:R-:W-:Y:S01]  /*2890*/  R2UR UR51, R0 ;  /* 0x00000000003372ca */ /* 0x000fe200000e0000 */
[----:B-1----:R-:W-:Y:S01]  /*28a0*/  IMAD.X R162, R19, 0x1, R164, P3 ;  /* 0x0000000113a27824 */ /* 0x002fe200018e06a4 */
[----:B------:R-:W-:Y:S01]  /*28b0*/  SHF.R.S32.HI R0, RZ, 0x1f, R21 ;  /* 0x0000001fff007819 */ /* 0x000fe20000011415 */
[----:B------:R-:W-:Y:S01]  /*28c0*/  STL [R1+0x114], R175 ;  /* 0x000114af01007387 */ /* 0x000fe20000100800 */
[----:B------:R-:W-:Y:S01]  /*28d0*/  IMAD.X R164, R18, 0x1, R165, P6 ;  /* 0x0000000112a47824 */ /* 0x000fe200030e06a5 */
[----:B--2---:R-:W-:Y:S02]  /*28e0*/  IADD3 R163, P3, R16, R152, RZ ;  /* 0x0000009810a37210 */ /* 0x004fe40007f7e0ff */
[----:B------:R0:W-:Y:S01]  /*28f0*/  STL [R1+0x140], R162 ;  /* 0x000140a201007387 */ /* 0x0001e20000100800 */
[----:B------:R-:W-:-:S02]  /*2900*/  R2UR UR36, R13 ;  /* 0x000000000d2472ca */ /* 0x000fc400000e0000 */
[----:B------:R-:W1:Y:S01]  /*2910*/  LDC R13, c[0x0][0x214] ;  /* 0x00008500ff0d7b82 */ /* 0x000e620000000800 */
[----:B------:R2:W-:Y:S01]  /*2920*/  STL [R1+0x10c], R163 ;  /* 0x00010ca301007387 */ /* 0x0005e20000100800 */
[----:B------:R-:W-:Y:S02]  /*2930*/  SHF.R.S32.HI R249, RZ, 0x1f, R250 ;  /* 0x0000001ffff97819 */ /* 0x000fe400000114fa */
[----:B------:R-:W-:Y:S01]  /*2940*/  SHF.R.S32.HI R245, RZ, 0x1f, R246 ;  /* 0x0000001ffff57819 */ /* 0x000fe200000114f6 */
[----:B------:R-:W-:Y:S01]  /*2950*/  STL [R1+0x138], R164 ;  /* 0x000138a401007387 */ /* 0x000fe20000100800 */
[----:B------:R-:W-:Y:S02]  /*2960*/  SHF.R.S32.HI R241, RZ, 0x1f, R242 ;  /* 0x0000001ffff17819 */ /* 0x000fe400000114f2 */
[----:B0-----:R-:W-:Y:S02]  /*2970*/  IADD3 R162, P6, R17, R152, RZ ;  /* 0x0000009811a27210 */ /* 0x001fe40007fde0ff */
[----:B------:R-:W-:Y:S01]  /*2980*/  SHF.R.S32.HI R236, RZ, 0x1f, R237 ;  /* 0x0000001fffec7819 */ /* 0x000fe200000114ed */
[----:B--2---:R-:W-:Y:S01]  /*2990*/  IMAD.X R163, R19, 0x1, R165, P5 ;  /* 0x0000000113a37824 */ /* 0x004fe200028e06a5 */
[----:B------:R-:W-:Y:S01]  /*29a0*/  IADD3 R152, P5, R16, R153, RZ ;  /* 0x0000009910987210 */ /* 0x000fe20007fbe0ff */
[----:B------:R0:W-:Y:S01]  /*29b0*/  STL [R1+0x104], R162 ;  /* 0x000104a201007387 */ /* 0x0001e20000100800 */
[----:B------:R-:W-:-:S02]  /*29c0*/  SHF.R.S32.HI R231, RZ, 0x1f, R232 ;  /* 0x0000001fffe77819 */ /* 0x000fc400000114e8 */
[----:B------:R-:W-:Y:S01]  /*29d0*/  LOP3.LUT R14, R14, 0x1f, RZ, 0xc0, !PT ;  /* 0x0000001f0e0e7812 */ /* 0x000fe200078ec0ff */
[----:B------:R-:W-:Y:S01]  /*29e0*/  STL [R1+0x130], R163 ;  /* 0x000130a301007387 */ /* 0x000fe20000100800 */
[----:B------:R-:W-:Y:S02]  /*29f0*/  R2UR UR26, R4 ;  /* 0x00000000041a72ca */ /* 0x000fe400000e0000 */
[----:B------:R-:W-:Y:S01]  /*2a00*/  SHF.R.S32.HI R4, RZ, 0x1f, R5 ;  /* 0x0000001fff047819 */ /* 0x000fe20000011405 */
[----:B------:R2:W-:Y:S01]  /*2a10*/  STL [R1+0xfc], R152 ;  /* 0x0000fc9801007387 */ /* 0x0005e20000100800 */
[----:B------:R-:W-:Y:S01]  /*2a20*/  SHF.R.S32.HI R227, RZ, 0x1f, R228 ;  /* 0x0000001fffe37819 */ /* 0x000fe200000114e4 */
[----:B0-----:R-:W-:Y:S01]  /*2a30*/  IMAD.X R162, R18, 0x1, R166, P2 ;  /* 0x0000000112a27824 */ /* 0x001fe200010e06a6 */
[----:B------:R-:W-:Y:S02]  /*2a40*/  IADD3 R153, P2, R17, R153, RZ ;  /* 0x0000009911997210 */ /* 0x000fe40007f5e0ff */
[----:B------:R-:W-:-:S02]  /*2a50*/  SHF.R.S32.HI R223, RZ, 0x1f, R224 ;  /* 0x0000001fffdf7819 */ /* 0x000fc400000114e0 */
[----:B------:R0:W-:Y:S01]  /*2a60*/  STL [R1+0x128], R162 ;  /* 0x000128a201007387 */ /* 0x0001e20000100800 */
[----:B------:R-:W-:Y:S02]  /*2a70*/  R2UR UR40, R26 ;  /* 0x000000001a2872ca */ /* 0x000fe400000e0000 */
[----:B------:R-:W-:Y:S01]  /*2a80*/  CS2R R26, SRZ ;  /* 0x00000000001a7805 */ /* 0x000fe2000001ff00 */
[----:B--2---:R-:W-:Y:S01]  /*2a90*/  IMAD.X R152, R19, 0x1, R166, P1 ;  /* 0x0000000113987824 */ /* 0x004fe200008e06a6 */
[----:B------:R2:W-:Y:S01]  /*2aa0*/  STL [R1+0xf4], R153 ;  /* 0x0000f49901007387 */ /* 0x0005e20000100800 */
[----:B------:R-:W-:Y:S02]  /*2ab0*/  R2UR UR39, R25 ;  /* 0x00000000192772ca */ /* 0x000fe400000e0000 */
[----:B------:R-:W-:Y:S01]  /*2ac0*/  R2UR UR38, R24 ;  /* 0x00000000182672ca */ /* 0x000fe200000e0000 */
[----:B------:R3:W-:Y:S01]  /*2ad0*/  STL [R1+0x120], R152 ;  /* 0x0001209801007387 */ /* 0x0007e20000100800 */
[----:B------:R-:W-:-:S02]  /*2ae0*/  CS2R R24, SRZ ;  /* 0x0000000000187805 */ /* 0x000fc4000001ff00 */
[----:B0-----:R-:W-:Y:S01]  /*2af0*/  IADD3 R162, P1, R16, R154, RZ ;  /* 0x0000009a10a27210 */ /* 0x001fe20007f3e0ff */
[----:B--2---:R-:W-:-:S04]  /*2b00*/  IMAD.X R153, R18, 0x1, R167, P0 ;  /* 0x0000000112997824 */ /* 0x004fc800000e06a7 */
[----:B------:R-:W-:Y:S01]  /*2b10*/  STL [R1+0xec], R162 ;  /* 0x0000eca201007387 */ /* 0x000fe20000100800 */
[----:B---3--:R-:W-:Y:S01]  /*2b20*/  IADD3 R152, P0, R17, R154, RZ ;  /* 0x0000009a11987210 */ /* 0x008fe20007f1e0ff */
[----:B------:R-:W-:Y:S02]  /*2b30*/  IMAD.X R154, R19, 0x1, R167, P4 ;  /* 0x00000001139a7824 */ /* 0x000fe400020e06a7 */
[----:B------:R0:W-:Y:S04]  /*2b40*/  STL [R1+0x118], R153 ;  /* 0x0001189901007387 */ /* 0x0001e80000100800 */
[----:B------:R2:W-:Y:S04]  /*2b50*/  STL [R1+0xe4], R152 ;  /* 0x0000e49801007387 */ /* 0x0005e80000100800 */
[----:B------:R3:W-:Y:S01]  /*2b60*/  STL [R1+0x110], R154 ;  /* 0x0001109a01007387 */ /* 0x0007e20000100800 */
[----:B0-----:R-:W-:Y:S01]  /*2b70*/  IADD3 R153, P4, R16, R155, RZ ;  /* 0x0000009b10997210 */ /* 0x001fe20007f9e0ff */
[----:B--2---:R-:W-:-:S04]  /*2b80*/  IMAD.X R152, R18, 0x1, R168, P3 ;  /* 0x0000000112987824 */ /* 0x004fc800018e06a8 */
[----:B------:R0:W-:Y:S01]  /*2b90*/  STL [R1+0xdc], R153 ;  /* 0x0000dc9901007387 */ /* 0x0001e20000100800 */
[----:B---3--:R-:W-:-:S03]  /*2ba0*/  IADD3 R154, P3, R17, R155, RZ ;  /* 0x0000009b119a7210 */ /* 0x008fc60007f7e0ff */
[----:B------:R2:W-:Y:S04]  /*2bb0*/  STL [R1+0x108], R152 ;  /* 0x0001089801007387 */ /* 0x0005e80000100800 */
[----:B------:R3:W-:Y:S01]  /*2bc0*/  STL [R1+0xd4], R154 ;  /* 0x0000d49a01007387 */ /* 0x0007e20000100800 */
[----:B0-----:R-:W-:Y:S01]  /*2bd0*/  IMAD.X R153, R19, 0x1, R168, P6 ;  /* 0x0000000113997824 */ /* 0x001fe200030e06a8 */
[----:B--2---:R-:W-:-:S04]  /*2be0*/  IADD3 R152, P6, R16, R156, RZ ;  /* 0x0000009c10987210 */ /* 0x004fc80007fde0ff */
[----:B------:R0:W-:Y:S01]  /*2bf0*/  STL [R1+0x100], R153 ;  /* 0x0001009901007387 */ /* 0x0001e20000100800 */
[----:B---3--:R-:W-:-:S03]  /*2c00*/  IMAD.X R154, R18, 0x1, R169, P5 ;  /* 0x00000001129a7824 */ /* 0x008fc600028e06a9 */
        /* <DEDUP_REMOVED lines=53> */
[----:B------:R-:W-:Y:S02]  /*2f60*/  CS2R R48, SRZ ;  /* 0x0000000000307805 */ /* 0x000fe4000001ff00 */
[-C--:B---3--:R-:W-:Y:S01]  /*2f70*/  IADD3 R154, P6, R16, R47.reuse, RZ ;  /* 0x0000002f109a7210 */ /* 0x088fe20007fde0ff */
[----:B------:R2:W-:Y:S04]  /*2f80*/  STL [R1+0x90], R152 ;  /* 0x0000909801007387 */ /* 0x0005e80000100800 */
[----:B------:R3:W-:Y:S01]  /*2f90*/  STL [R1+0x5c], R154 ;  /* 0x00005c9a01007387 */ /* 0x0007e20000100800 */
[----:B0-----:R-:W-:Y:S01]  /*2fa0*/  IMAD.X R153, R18, 0x1, R46, P5 ;  /* 0x0000000112997824 */ /* 0x001fe200028e062e */
[----:B--2---:R-:W-:-:S04]  /*2fb0*/  IADD3 R152, P5, R17, R47, RZ ;  /* 0x0000002f11987210 */ /* 0x004fc80007fbe0ff */
[----:B------:R0:W-:Y:S01]  /*2fc0*/  STL [R1+0x88], R153 ;  /* 0x0000889901007387 */ /* 0x0001e20000100800 */
[----:B---3--:R-:W-:-:S03]  /*2fd0*/  IMAD.X R154, R19, 0x1, R46, P2 ;  /* 0x00000001139a7824 */ /* 0x008fc600010e062e */
[----:B------:R2:W-:Y:S01]  /*2fe0*/  STL [R1+0x54], R152 ;  /* 0x0000549801007387 */ /* 0x0005e20000100800 */
[----:B------:R-:W-:-:S03]  /*2ff0*/  CS2R R46, SRZ ;  /* 0x00000000002e7805 */ /* 0x000fc6000001ff00 */
        /* <DEDUP_REMOVED lines=8> */
[----:B------:R-:W-:Y:S02]  /*3080*/  CS2R R44, SRZ ;  /* 0x00000000002c7805 */ /* 0x000fe4000001ff00 */
[----:B--2---:R-:W-:Y:S02]  /*3090*/  IADD3 R152, P0, R16, R43, RZ ;  /* 0x0000002b10987210 */ /* 0x004fe40007f1e0ff */
        /* <DEDUP_REMOVED lines=17> */
[----:B------:R-:W-:Y:S01]  /*31b0*/  STL [R1+0x50], R154 ;  /* 0x0000509a01007387 */ /* 0x000fe20000100800 */
[-C--:B0-----:R-:W-:Y:S01]  /*31c0*/  IADD3 R153, P5, R16, R23.reuse, RZ ;  /* 0x0000001710997210 */ /* 0x081fe20007fbe0ff */
[--C-:B--2---:R-:W-:Y:S01]  /*31d0*/  IMAD.X R152, R18, 0x1, R22.reuse, P2 ;  /* 0x0000000112987824 */ /* 0x104fe200010e0616 */
[----:B------:R-:W-:Y:S01]  /*31e0*/  IADD3 R23, P2, R17, R23, RZ ;  /* 0x0000001711177210 */ /* 0x000fe20007f5e0ff */
[----:B------:R-:W-:Y:S02]  /*31f0*/  IMAD.X R22, R19, 0x1, R22, P1 ;  /* 0x0000000113167824 */ /* 0x000fe400008e0616 */
[----:B------:R-:W-:Y:S04]  /*3200*/  STL [R1+0x1c], R153 ;  /* 0x00001c9901007387 */ /* 0x000fe80000100800 */
[----:B------:R0:W-:Y:S04]  /*3210*/  STL [R1+0x48], R152 ;  /* 0x0000489801007387 */ /* 0x0001e80000100800 */
[----:B------:R2:W-:Y:S04]  /*3220*/  STL [R1+0x14], R23 ;  /* 0x0000141701007387 */ /* 0x0005e80000100800 */
[----:B------:R3:W-:Y:S01]  /*3230*/  STL [R1+0x40], R22 ;  /* 0x0000401601007387 */ /* 0x0007e20000100800 */
[----:B0-----:R-:W-:Y:S01]  /*3240*/  IADD3 R152, P1, R16, R21, RZ ;  /* 0x0000001510987210 */ /* 0x001fe20007f3e0ff */
[----:B--2---:R-:W-:-:S04]  /*3250*/  IMAD.X R23, R18, 0x1, R20, P0 ;  /* 0x0000000112177824 */ /* 0x004fc800000e0614 */
[----:B------:R-:W-:Y:S01]  /*3260*/  STL [R1+0xc], R152 ;  /* 0x00000c9801007387 */ /* 0x000fe20000100800 */
[----:B---3--:R-:W-:Y:S01]  /*3270*/  IADD3 R22, P0, R17, R21, RZ ;  /* 0x0000001511167210 */ /* 0x008fe20007f1e0ff */
[C---:B------:R-:W-:Y:S02]  /*3280*/  IMAD.X R21, R19.reuse, 0x1, R20, P4 ;  /* 0x0000000113157824 */ /* 0x040fe400020e0614 */
[----:B------:R-:W-:Y:S01]  /*3290*/  STL [R1+0x38], R23 ;  /* 0x0000381701007387 */ /* 0x000fe20000100800 */
[--C-:B------:R-:W-:Y:S01]  /*32a0*/  IMAD.X R20, R18, 0x1, R11.reuse, P3 ;  /* 0x0000000112147824 */ /* 0x100fe200018e060b */
[CC--:B------:R-:W-:Y:S01]  /*32b0*/  IADD3 R252, P4, R16.reuse, R250.reuse, RZ ;  /* 0x000000fa10fc7210 */ /* 0x0c0fe20007f9e0ff */
[----:B------:R-:W-:Y:S01]  /*32c0*/  IMAD.X R11, R19, 0x1, R11, P6 ;  /* 0x00000001130b7824 */ /* 0x000fe200030e060b */
[----:B------:R-:W-:Y:S01]  /*32d0*/  STL [R1+0x4], R22 ;  /* 0x0000041601007387 */ /* 0x000fe20000100800 */
[----:B------:R-:W-:Y:S02]  /*32e0*/  IADD3 R250, P3, R17, R250, RZ ;  /* 0x000000fa11fa7210 */ /* 0x000fe40007f7e0ff */
[----:B------:R-:W-:Y:S01]  /*32f0*/  IADD3 R248, P6, R16, R246, RZ ;  /* 0x000000f610f87210 */ /* 0x000fe20007fde0ff */
[----:B------:R-:W-:Y:S01]  /*3300*/  STL [R1+0x30], R21 ;  /* 0x0000301501007387 */ /* 0x000fe20000100800 */
[----:B------:R-:W-:-:S02]  /*3310*/  IMAD.X R251, R18, 0x1, R249, P4 ;  /* 0x0000000112fb7824 */ /* 0x000fc400020e06f9 */
[----:B------:R-:W-:Y:S01]  /*3320*/  IMAD.X R249, R19, 0x1, R249, P3 ;  /* 0x0000000113f97824 */ /* 0x000fe200018e06f9 */
[----:B------:R0:W-:Y:S01]  /*3330*/  STL [R1+0x28], R20 ;  /* 0x0000281401007387 */ /* 0x0001e20000100800 */
[-C--:B------:R-:W-:Y:S01]  /*3340*/  IADD3 R234, P3, R16, R232.reuse, RZ ;  /* 0x000000e810ea7210 */ /* 0x080fe20007f7e0ff */
[C---:B------:R-:W-:Y:S01]  /*3350*/  IMAD.X R247, R18.reuse, 0x1, R245, P6 ;  /* 0x0000000112f77824 */ /* 0x040fe200030e06f5 */
[----:B------:R-:W-:Y:S01]  /*3360*/  IADD3 R232, P6, R17, R232, RZ ;  /* 0x000000e811e87210 */ /* 0x000fe20007fde0ff */
[----:B------:R2:W-:Y:S02]  /*3370*/  STL [R1+0x20], R11 ;  /* 0x0000200b01007387 */ /* 0x0005e40000100800 */
[C-C-:B------:R-:W-:Y:S02]  /*3380*/  IMAD.X R233, R18.reuse, 0x1, R231.reuse, P3 ;  /* 0x0000000112e97824 */ /* 0x140fe400018e06e7 */
[----:B------:R-:W-:Y:S02]  /*3390*/  IMAD.X R231, R19, 0x1, R231, P6 ;  /* 0x0000000113e77824 */ /* 0x000fe400030e06e7 */
[--C-:B0-----:R-:W-:Y:S01]  /*33a0*/  IMAD.X R20, R18, 0x1, R3.reuse, P5 ;  /* 0x0000000112147824 */ /* 0x101fe200028e0603 */
[----:B------:R-:W-:Y:S01]  /*33b0*/  IADD3 R246, P5, R17, R246, RZ ;  /* 0x000000f611f67210 */ /* 0x000fe20007fbe0ff */
[----:B--2---:R-:W-:Y:S01]  /*33c0*/  IMAD.X R11, R19, 0x1, R3, P2 ;  /* 0x00000001130b7824 */ /* 0x004fe200010e0603 */
[-C--:B------:R-:W-:Y:S01]  /*33d0*/  IADD3 R244, P2, R16, R242.reuse, RZ ;  /* 0x000000f210f47210 */ /* 0x080fe20007f5e0ff */
[--C-:B------:R-:W-:Y:S01]  /*33e0*/  IMAD.X R3, R18, 0x1, R0.reuse, P1 ;  /* 0x0000000112037824 */ /* 0x100fe200008e0600 */
[----:B------:R-:W-:Y:S01]  /*33f0*/  IADD3 R242, P1, R17, R242, RZ ;  /* 0x000000f211f27210 */ /* 0x000fe20007f3e0ff */
[----:B------:R-:W-:Y:S01]  /*3400*/  IMAD.X R0, R19, 0x1, R0, P0 ;  /* 0x0000000113007824 */ /* 0x000fe200000e0600 */
[-C--:B------:R-:W-:Y:S01]  /*3410*/  IADD3 R240, P0, R16, R237.reuse, RZ ;  /* 0x000000ed10f07210 */ /* 0x080fe20007f1e0ff */
[----:B------:R-:W-:Y:S01]  /*3420*/  STL [R1+0x18], R20 ;  /* 0x0000181401007387 */ /* 0x000fe20000100800 */
[----:B------:R-:W-:Y:S01]  /*3430*/  IADD3 R237, P4, R17, R237, RZ ;  /* 0x000000ed11ed7210 */ /* 0x000fe20007f9e0ff */
[----:B------:R-:W-:-:S02]  /*3440*/  IMAD.X R243, R18, 0x1, R241, P2 ;  /* 0x0000000112f37824 */ /* 0x000fc400010e06f1 */
[--C-:B------:R-:W-:Y:S01]  /*3450*/  IMAD.X R239, R18, 0x1, R236.reuse, P0 ;  /* 0x0000000112ef7824 */ /* 0x100fe200000e06ec */
[----:B------:R-:W-:Y:S01]  /*3460*/  STL [R1+0x10], R11 ;  /* 0x0000100b01007387 */ /* 0x000fe20000100800 */
[C---:B------:R-:W-:Y:S01]  /*3470*/  IMAD.X R245, R19.reuse, 0x1, R245, P5 ;  /* 0x0000000113f57824 */ /* 0x040fe200028e06f5 */
[C---:B------:R-:W-:Y:S01]  /*3480*/  IADD3 R230, P5, R16.reuse, R228, RZ ;  /* 0x000000e410e67210 */ /* 0x040fe20007fbe0ff */
[C---:B------:R-:W-:Y:S01]  /*3490*/  IMAD.X R241, R19.reuse, 0x1, R241, P1 ;  /* 0x0000000113f17824 */ /* 0x040fe200008e06f1 */
[----:B------:R0:W-:Y:S01]  /*34a0*/  STL [R1+0x8], R3 ;  /* 0x0000080301007387 */ /* 0x0001e20000100800 */
[----:B------:R-:W-:Y:S01]  /*34b0*/  IMAD.X R236, R19, 0x1, R236, P4 ;  /* 0x0000000113ec7824 */ /* 0x000fe200020e06ec */
[----:B------:R-:W-:Y:S01]  /*34c0*/  IADD3 R226, P1, R16, R224, RZ ;  /* 0x000000e010e27210 */ /* 0x000fe20007f3e0ff */
[----:B------:R-:W-:Y:S01]  /*34d0*/  IMAD.X R229, R18, 0x1, R227, P5 ;  /* 0x0000000112e57824 */ /* 0x000fe200028e06e3 */
[-C--:B------:R-:W-:Y:S01]  /*34e0*/  IADD3 R222, P4, R16, R5.reuse, RZ ;  /* 0x0000000510de7210 */ /* 0x080fe20007f9e0ff */
[----:B------:R2:W-:Y:S01]  /*34f0*/  STL [R1], R0 ;  /* 0x0000000001007387 */ /* 0x0005e20000100800 */
[C---:B------:R-:W-:Y:S01]  /*3500*/  IADD3 R228, P2, R17.reuse, R228, RZ ;  /* 0x000000e411e47210 */ /* 0x040fe20007f5e0ff */
[C---:B------:R-:W-:Y:S01]  /*3510*/  IMAD.X R225, R18.reuse, 0x1, R223, P1 ;  /* 0x0000000112e17824 */ /* 0x040fe200008e06df */
[C---:B------:R-:W-:Y:S01]  /*3520*/  IADD3 R224, P0, R17.reuse, R224, RZ ;  /* 0x000000e011e07210 */ /* 0x040fe20007f1e0ff */
[--C-:B------:R-:W-:Y:S01]  /*3530*/  IMAD.X R221, R18, 0x1, R4.reuse, P4 ;  /* 0x0000000112dd7824 */ /* 0x100fe200020e0604 */
[----:B------:R-:W-:Y:S01]  /*3540*/  IADD3 R5, P3, R17, R5, RZ ;  /* 0x0000000511057210 */ /* 0x000fe20007f7e0ff */
[----:B0-----:R-:W-:Y:S01]  /*3550*/  IMAD R3, R14, UR11, RZ ;  /* 0x0000000b0e037c24 */ /* 0x001fe2000f8e02ff */
[----:B------:R-:W-:Y:S01]  /*3560*/  LOP3.LUT R20, R9, 0x10, RZ, 0x3c, !PT ;  /* 0x0000001009147812 */ /* 0x000fe200078e3cff */
[C---:B------:R-:W-:Y:S01]  /*3570*/  IMAD.X R227, R19.reuse, 0x1, R227, P2 ;  /* 0x0000000113e37824 */ /* 0x040fe200010e06e3 */
[----:B------:R-:W-:Y:S01]  /*3580*/  UMOV UR11, 0xc0000010 ;  /* 0xc0000010000b7882 */ /* 0x000fe20000000000 */
[C---:B------:R-:W-:Y:S01]  /*3590*/  IMAD.X R223, R19.reuse, 0x1, R223, P0 ;  /* 0x0000000113df7824 */ /* 0x040fe200000e06df */
[----:B------:R-:W-:Y:S01]  /*35a0*/  SHF.R.S32.HI R21, RZ, 0x1f, R3 ;  /* 0x0000001fff157819 */ /* 0x000fe20000011403 */
[----:B------:R-:W-:-:S02]  /*35b0*/  IMAD.X R4, R19, 0x1, R4, P3 ;  /* 0x0000000113047824 */ /* 0x000fc400018e0604 */
[----:B--2---:R-:W-:Y:S02]  /*35c0*/  IMAD.U32 R0, RZ, RZ, UR18 ;  /* 0x00000012ff007e24 */ /* 0x004fe4000f8e00ff */
[----:B-1----:R-:W-:-:S07]  /*35d0*/  IMAD.U32 R11, RZ, RZ, UR19 ;  /* 0x00000013ff0b7e24 */ /* 0x002fce000f8e00ff */
.L_x_1:
[----:B------:R-:W2:Y:S01]  /*35e0*/  LDL R188, [R1+0xc] ;  /* 0x00000c0001bc7983 */ /* 0x000ea20000100800 */
[----:B------:R-:W-:Y:S02]  /*35f0*/  ISETP.GT.AND P2, PT, R0, RZ, PT ;  /* 0x000000ff0000720c */ /* 0x000fe40003f44270 */
[-C--:B------:R-:W-:Y:S01]  /*3600*/  IADD3 R22, P1, R17, R11.reuse, RZ ;  /* 0x0000000b11167210 */ /* 0x080fe20007f3e0ff */
[----:B------:R-:W3:Y:S01]  /*3610*/  LDL R189, [R1+0x4] ;  /* 0x0000040001bd7983 */ /* 0x000ee20000100800 */
[----:B------:R-:W-:Y:S02]  /*3620*/  IADD3 R20, P0, R16, R11, RZ ;  /* 0x0000000b10147210 */ /* 0x000fe40007f1e0ff */
[----:B------:R-:W-:Y:S01]  /*3630*/  PRMT R195, RZ, 0x7610, R195 ;  /* 0x00007610ffc37816 */ /* 0x000fe200000000c3 */
[--C-:B------:R-:W-:Y:S01]  /*3640*/  IMAD.X R23, R19, 0x1, R13.reuse, P1 ;  /* 0x0000000113177824 */ /* 0x100fe200008e060d */
[----:B------:R-:W-:Y:S01]  /*3650*/  ISETP.GT.AND P3, PT, R0, 0x1, PT ;  /* 0x000000010000780c */ /* 0x000fe20003f64270 */
[----:B------:R-:W-:Y:S01]  /*3660*/  IMAD.X R21, R18, 0x1, R13, P0 ;  /* 0x0000000112157824 */ /* 0x000fe200000e060d */
[----:B------:R-:W-:Y:S01]  /*3670*/  PRMT R187, RZ, 0x7610, R187 ;  /* 0x00007610ffbb7816 */ /* 0x000fe200000000bb */
[----:B------:R-:W4:Y:S04]  /*3680*/  LDL R177, [R1] ;  /* 0x0000000001b17983 */ /* 0x000f280000100800 */
[----:B------:R0:W5:Y:S01]  /*3690*/  @P2 LDG.E.U8 R195, desc[UR14][R22.64] ;  /* 0x0000000e16c32981 */ /* 0x000162000c1e1100 */
[----:B------:R-:W-:-:S03]  /*36a0*/  PRMT R194, RZ, 0x7610, R194 ;  /* 0x00007610ffc27816 */ /* 0x000fc600000000c2 */
[----:B------:R1:W5:Y:S01]  /*36b0*/  @P2 LDG.E.U8 R187, desc[UR14][R20.64] ;  /* 0x0000000e14bb2981 */ /* 0x000362000c1e1100 */
[----:B------:R-:W-:Y:S02]  /*36c0*/  ISETP.GT.AND P2, PT, R0, 0x2, PT ;  /* 0x000000020000780c */ /* 0x000fe40003f44270 */
[----:B------:R-:W-:Y:S01]  /*36d0*/  PRMT R186, RZ, 0x7610, R186 ;  /* 0x00007610ffba7816 */ /* 0x000fe200000000ba */
[----:B------:R-:W3:Y:S01]  /*36e0*/  LDL R167, [R1+0x8] ;  /* 0x0000080001a77983 */ /* 0x000ee20000100800 */
[C---:B0-----:R-:W-:Y:S02]  /*36f0*/  IADD3 R22, P1, R11.reuse, R5, RZ ;  /* 0x000000050b167210 */ /* 0x041fe40007f3e0ff */
[----:B------:R-:W-:Y:S01]  /*3700*/  PRMT R155, RZ, 0x7610, R155 ;  /* 0x00007610ff9b7816 */ /* 0x000fe2000000009b */
[----:B------:R-:W5:Y:S01]  /*3710*/  LDL R176, [R1+0x1c] ;  /* 0x00001c0001b07983 */ /* 0x000f620000100800 */
[----:B-1----:R-:W-:Y:S01]  /*3720*/  IADD3 R20, P0, R11, R222, RZ ;  /* 0x000000de0b147210 */ /* 0x002fe20007f1e0ff */
[----:B------:R-:W-:Y:S01]  /*3730*/  IMAD.X R23, R13, 0x1, R4, P1 ;  /* 0x000000010d177824 */ /* 0x000fe200008e0604 */
[----:B------:R-:W-:Y:S01]  /*3740*/  IADD3 R152, P1, R11, R224, RZ ;  /* 0x000000e00b987210 */ /* 0x000fe20007f3e0ff */
[----:B------:R-:W5:Y:S02]  /*3750*/  LDL R166, [R1+0x14] ;  /* 0x0000140001a67983 */ /* 0x000f640000100800 */
[----:B------:R-:W-:-:S02]  /*3760*/  IMAD.X R21, R13, 0x1, R221, P0 ;  /* 0x000000010d157824 */ /* 0x000fc400000e06dd */
[----:B------:R0:W5:Y:S01]  /*3770*/  @P3 LDG.E.U8 R194, desc[UR14][R22.64] ;  /* 0x0000000e16c23981 */ /* 0x000162000c1e1100 */
[----:B------:R-:W-:-:S03]  /*3780*/  IMAD.X R153, R13, 0x1, R223, P1 ;  /* 0x000000010d997824 */ /* 0x000fc600008e06df */
[----:B------:R1:W5:Y:S01]  /*3790*/  @P3 LDG.E.U8 R186, desc[UR14][R20.64] ;  /* 0x0000000e14ba3981 */ /* 0x000362000c1e1100 */
[----:B------:R-:W-:-:S03]  /*37a0*/  ISETP.GT.AND P3, PT, R0, 0x3, PT ;  /* 0x000000030000780c */ /* 0x000fc60003f64270 */
[----:B------:R1:W5:Y:S01]  /*37b0*/  @P2 LDG.E.U8 R155, desc[UR14][R152.64] ;  /* 0x0000000e989b2981 */ /* 0x000362000c1e1100 */
[----:B0-----:R-:W-:Y:S02]  /*37c0*/  IADD3 R22, P0, R11, R226, RZ ;  /* 0x000000e20b167210 */ /* 0x001fe40007f1e0ff */
[----:B------:R-:W-:Y:S01]  /*37d0*/  PRMT R175, RZ, 0x7610, R175 ;  /* 0x00007610ffaf7816 */ /* 0x000fe200000000af */
[----:B------:R-:W5:Y:S01]  /*37e0*/  LDL R192, [R1+0x24] ;  /* 0x0000240001c07983 */ /* 0x000f620000100800 */
[----:B-1----:R-:W-:Y:S01]  /*37f0*/  PRMT R21, RZ, 0x7610, R21 ;  /* 0x00007610ff157816 */ /* 0x002fe20000000015 */
[----:B------:R-:W-:Y:S01]  /*3800*/  IMAD.X R23, R13, 0x1, R225, P0 ;  /* 0x000000010d177824 */ /* 0x000fe200000e06e1 */
[----:B------:R-:W-:Y:S01]  /*3810*/  PRMT R158, RZ, 0x7610, R158 ;  /* 0x00007610ff9e7816 */ /* 0x000fe2000000009e */
[----:B------:R-:W5:Y:S01]  /*3820*/  LDL R191, [R1+0x20] ;  /* 0x0000200001bf7983 */ /* 0x000f620000100800 */
[----:B------:R-:W-:-:S03]  /*3830*/  IADD3 R152, P1, R11, R228, RZ ;  /* 0x000000e40b987210 */ /* 0x000fc60007f3e0ff */
[----:B------:R0:W5:Y:S01]  /*3840*/  @P2 LDG.E.U8 R21, desc[UR14][R22.64] ;  /* 0x0000000e16152981 */ /* 0x000162000c1e1100 */
[----:B------:R-:W-:Y:S01]  /*3850*/  ISETP.GT.AND P2, PT, R0, 0x4, PT ;  /* 0x000000040000780c */ /* 0x000fe20003f44270 */
[----:B------:R-:W-:Y:S01]  /*3860*/  IMAD.X R153, R13, 0x1, R227, P1 ;  /* 0x000000010d997824 */ /* 0x000fe200008e06e3 */
[----:B------:R-:W-:Y:S01]  /*3870*/  IADD3 R156, P1, R11, R232, RZ ;  /* 0x000000e80b9c7210 */ /* 0x000fe20007f3e0ff */
[----:B------:R-:W5:Y:S01]  /*3880*/  LDL R190, [R1+0x34] ;  /* 0x0000340001be7983 */ /* 0x000f620000100800 */
[----:B------:R-:W-:-:S03]  /*3890*/  PRMT R154, RZ, 0x7610, R154 ;  /* 0x00007610ff9a7816 */ /* 0x000fc6000000009a */
[----:B------:R1:W5:Y:S01]  /*38a0*/  @P3 LDG.E.U8 R175, desc[UR14][R152.64] ;  /* 0x0000000e98af3981 */ /* 0x000362000c1e1100 */
[----:B0-----:R-:W-:Y:S01]  /*38b0*/  IADD3 R22, P0, R11, R230, RZ ;  /* 0x000000e60b167210 */ /* 0x001fe20007f1e0ff */
[C---:B------:R-:W-:Y:S01]  /*38c0*/  IMAD.X R157, R13.reuse, 0x1, R231, P1 ;  /* 0x000000010d9d7824 */ /* 0x040fe200008e06e7 */
[----:B------:R-:W-:Y:S01]  /*38d0*/  PRMT R163, RZ, 0x7610, R163 ;  /* 0x00007610ffa37816 */ /* 0x000fe200000000a3 */
[----:B------:R-:W5:Y:S02]  /*38e0*/  LDL R193, [R1+0x70] ;  /* 0x0000700001c17983 */ /* 0x000f640000100800 */
[----:B------:R-:W-:Y:S02]  /*38f0*/  IMAD.X R23, R13, 0x1, R229, P0 ;  /* 0x000000010d177824 */ /* 0x000fe400000e06e5 */
[----:B------:R0:W5:Y:S01]  /*3900*/  @P2 LDG.E.U8 R154, desc[UR14][R156.64] ;  /* 0x0000000e9c9a2981 */ /* 0x000162000c1e1100 */
[----:B-1----:R-:W-:-:S03]  /*3910*/  IADD3 R152, P0, R11, R234, RZ ;  /* 0x000000ea0b987210 */ /* 0x002fc60007f1e0ff */
[----:B------:R1:W5:Y:S01]  /*3920*/  @P3 LDG.E.U8 R158, desc[UR14][R22.64] ;  /* 0x0000000e169e3981 */ /* 0x000362000c1e1100 */
[----:B------:R-:W-:Y:S01]  /*3930*/  ISETP.GT.AND P3, PT, R0, 0x5, PT ;  /* 0x000000050000780c */ /* 0x000fe20003f64270 */
[----:B------:R-:W-:Y:S01]  /*3940*/  IMAD.X R153, R13, 0x1, R233, P0 ;  /* 0x000000010d997824 */ /* 0x000fe200000e06e9 */
[----:B------:R-:W-:Y:S01]  /*3950*/  PRMT R174, RZ, 0x7610, R174 ;  /* 0x00007610ffae7816 */ /* 0x000fe200000000ae */
[----:B------:R-:W5:Y:S01]  /*3960*/  LDL R235, [R1+0x7c] ;  /* 0x00007c0001eb7983 */ /* 0x000f620000100800 */
[----:B0-----:R-:W-:Y:S02]  /*3970*/  IADD3 R156, P1, R11, R237, RZ ;  /* 0x000000ed0b9c7210 */ /* 0x001fe40007f3e0ff */
[----:B------:R-:W-:Y:S01]  /*3980*/  PRMT R159, RZ, 0x7610, R159 ;  /* 0x00007610ff9f7816 */ /* 0x000fe2000000009f */
[----:B------:R-:W5:Y:S01]  /*3990*/  LDL R238, [R1+0x90] ;  /* 0x0000900001ee7983 */ /* 0x000f620000100800 */
[----:B-1----:R-:W-:Y:S01]  /*39a0*/  PRMT R22, RZ, 0x7610, R22 ;  /* 0x00007610ff167816 */ /* 0x002fe20000000016 */
[----:B------:R-:W-:-:S05]  /*39b0*/  IMAD.X R157, R13, 0x1, R236, P1 ;  /* 0x000000010d9d7824 */ /* 0x000fca00008e06ec */
[----:B------:R0:W5:Y:S01]  /*39c0*/  @P2 LDG.E.U8 R22, desc[UR14][R152.64] ;  /* 0x0000000e98162981 */ /* 0x000162000c1e1100 */
[----:B------:R-:W-:-:S03]  /*39d0*/  ISETP.GT.AND P2, PT, R0, 0x6, PT ;  /* 0x000000060000780c */ /* 0x000fc60003f44270 */
[----:B------:R1:W5:Y:S01]  /*39e0*/  @P3 LDG.E.U8 R163, desc[UR14][R156.64] ;  /* 0x0000000e9ca33981 */ /* 0x000362000c1e1100 */
[----:B0-----:R-:W-:-:S05]  /*39f0*/  IADD3 R152, P0, R11, R240, RZ ;  /* 0x000000f00b987210 */ /* 0x001fca0007f1e0ff */
[----:B------:R-:W-:Y:S01]  /*3a00*/  IMAD.X R153, R13, 0x1, R239, P0 ;  /* 0x000000010d997824 */ /* 0x000fe200000e06ef */
[----:B-1----:R-:W-:Y:S02]  /*3a10*/  IADD3 R156, P0, R11, R244, RZ ;  /* 0x000000f40b9c7210 */ /* 0x002fe40007f1e0ff */
[----:B------:R-:W-:Y:S02]  /*3a20*/  PRMT R23, RZ, 0x7610, R23 ;  /* 0x00007610ff177816 */ /* 0x000fe40000000017 */
[----:B------:R0:W5:Y:S01]  /*3a30*/  @P3 LDG.E.U8 R174, desc[UR14][R152.64] ;  /* 0x0000000e98ae3981 */ /* 0x000162000c1e1100 */
[----:B------:R-:W-:Y:S01]  /*3a40*/  IMAD.X R157, R13, 0x1, R243, P0 ;  /* 0x000000010d9d7824 */ /* 0x000fe200000e06f3 */
[----:B------:R-:W-:Y:S02]  /*3a50*/  IADD3 R160, P1, R11, R242, RZ ;  /* 0x000000f20ba07210 */ /* 0x000fe40007f3e0ff */
[----:B------:R-:W-:Y:S02]  /*3a60*/  ISETP.GT.AND P3, PT, R0, 0x7, PT ;  /* 0x000000070000780c */ /* 0x000fe40003f64270 */
[----:B------:R1:W5:Y:S01]  /*3a70*/  @P2 LDG.E.U8 R23, desc[UR14][R156.64] ;  /* 0x0000000e9c172981 */ /* 0x000362000c1e1100 */
[----:B------:R-:W-:Y:S01]  /*3a80*/  IMAD.X R161, R13, 0x1, R241, P1 ;  /* 0x000000010da17824 */ /* 0x000fe200008e06f1 */
[----:B0-----:R-:W-:-:S02]  /*3a90*/  PRMT R153, RZ, 0x7610, R153 ;  /* 0x00007610ff997816 */ /* 0x001fc40000000099 */
[----:B-1----:R-:W-:-:S04]  /*3aa0*/  IADD3 R156, P0, R11, R248, RZ ;  /* 0x000000f80b9c7210 */ /* 0x002fc80007f1e0ff */
[----:B------:R-:W5:Y:S01]  /*3ab0*/  @P2 LDG.E.U8 R153, desc[UR14][R160.64] ;  /* 0x0000000ea0992981 */ /* 0x000f62000c1e1100 */
[----:B------:R-:W-:Y:S01]  /*3ac0*/  ISETP.GT.AND P2, PT, R0, 0x8, PT ;  /* 0x000000080000780c */ /* 0x000fe20003f44270 */
[----:B------:R-:W-:-:S05]  /*3ad0*/  IMAD.X R157, R13, 0x1, R247, P0 ;  /* 0x000000010d9d7824 */ /* 0x000fca00000e06f7 */
[----:B------:R0:W5:Y:S01]  /*3ae0*/  @P3 LDG.E.U8 R159, desc[UR14][R156.64] ;  /* 0x0000000e9c9f3981 */ /* 0x000162000c1e1100 */
[----:B------:R-:W-:Y:S02]  /*3af0*/  PRMT R20, RZ, 0x7610, R20 ;  /* 0x00007610ff147816 */ /* 0x000fe40000000014 */
[----:B0-----:R-:W-:-:S05]  /*3b00*/  IADD3 R156, P0, R11, R252, RZ ;  /* 0x000000fc0b9c7210 */ /* 0x001fca0007f1e0ff */
[----:B------:R-:W-:-:S05]  /*3b10*/  IMAD.X R157, R13, 0x1, R251, P0 ;  /* 0x000000010d9d7824 */ /* 0x000fca00000e06fb */
[----:B------:R2:W5:Y:S02]  /*3b20*/  @P2 LDG.E.U8 R20, desc[UR14][R156.64] ;  /* 0x0000000e9c142981 */ /* 0x000564000c1e1100 */
[C---:B--2---:R-:W-:Y:S02]  /*3b30*/  IADD3 R156, P0, R11.reuse, R188, RZ ;  /* 0x000000bc0b9c7210 */ /* 0x044fe40007f1e0ff */
[----:B------:R-:W2:Y:S01]  /*3b40*/  LDL R188, [R1+0x18] ;  /* 0x0000180001bc7983 */ /* 0x000ea20000100800 */
[----:B------:R-:W-:Y:S02]  /*3b50*/  IADD3 R160, P1, R11, R246, RZ ;  /* 0x000000f60ba07210 */ /* 0x000fe40007f3e0ff */
[----:B------:R-:W-:-:S03]  /*3b60*/  PRMT R173, RZ, 0x7610, R173 ;  /* 0x00007610ffad7816 */ /* 0x000fc600000000ad */
[----:B------:R-:W-:-:S05]  /*3b70*/  IMAD.X R161, R13, 0x1, R245, P1 ;  /* 0x000000010da17824 */ /* 0x000fca00008e06f5 */
[----:B------:R0:W2:Y:S01]  /*3b80*/  @P3 LDG.E.U8 R173, desc[UR14][R160.64] ;  /* 0x0000000ea0ad3981 */ /* 0x0000a2000c1e1100 */
[----:B------:R-:W-:Y:S02]  /*3b90*/  PRMT R152, RZ, 0x7610, R152 ;  /* 0x00007610ff987816 */ /* 0x000fe40000000098 */
[----:B0-----:R-:W-:Y:S02]  /*3ba0*/  IADD3 R160, P1, R11, R250, RZ ;  /* 0x000000fa0ba07210 */ /* 0x001fe40007f3e0ff */
[----:B------:R-:W-:-:S03]  /*3bb0*/  ISETP.GT.AND P3, PT, R0, 0x9, PT ;  /* 0x000000090000780c */ /* 0x000fc60003f64270 */
[----:B------:R-:W-:-:S05]  /*3bc0*/  IMAD.X R161, R13, 0x1, R249, P1 ;  /* 0x000000010da17824 */ /* 0x000fca00008e06f9 */
[----:B------:R0:W2:Y:S01]  /*3bd0*/  @P2 LDG.E.U8 R152, desc[UR14][R160.64] ;  /* 0x0000000ea0982981 */ /* 0x0000a2000c1e1100 */
[----:B------:R-:W-:Y:S01]  /*3be0*/  PRMT R172, RZ, 0x7610, R172 ;  /* 0x00007610ffac7816 */ /* 0x000fe200000000ac */
[----:B---3--:R-:W-:-:S05]  /*3bf0*/  IMAD.X R157, R13, 0x1, R167, P0 ;  /* 0x000000010d9d7824 */ /* 0x008fca00000e06a7 */
[----:B------:R5:W3:Y:S01]  /*3c00*/  @P3 LDG.E.U8 R172, desc[UR14][R156.64] ;  /* 0x0000000e9cac3981 */ /* 0x000ae2000c1e1100 */
[----:B0-----:R-:W-:-:S03]  /*3c10*/  IADD3 R160, P1, R11, R189, RZ ;  /* 0x000000bd0ba07210 */ /* 0x001fc60007f3e0ff */
[----:B------:R-:W3:Y:S02]  /*3c20*/  LDL R189, [R1+0x10] ;  /* 0x0000100001bd7983 */ /* 0x000ee40000100800 */
[----:B----4-:R-:W-:Y:S02]  /*3c30*/  IMAD.X R161, R13, 0x1, R177, P1 ;  /* 0x000000010da17824 */ /* 0x010fe400008e06b1 */
[----:B------:R-:W4:Y:S01]  /*3c40*/  LDL R177, [R1+0x2c] ;  /* 0x00002c0001b17983 */ /* 0x000f220000100800 */
[----:B-----5:R-:W-:-:S03]  /*3c50*/  IADD3 R156, P0, R11, R176, RZ ;  /* 0x000000b00b9c7210 */ /* 0x020fc60007f1e0ff */
[----:B------:R-:W5:Y:S02]  /*3c60*/  LDL R176, [R1+0x28] ;  /* 0x0000280001b07983 */ /* 0x000f640000100800 */
[----:B--2---:R-:W-:Y:S02]  /*3c70*/  IMAD.X R157, R13, 0x1, R188, P0 ;  /* 0x000000010d9d7824 */ /* 0x004fe400000e06bc */
[----:B------:R-:W2:Y:S01]  /*3c80*/  LDL R188, [R1+0x30] ;  /* 0x0000300001bc7983 */ /* 0x000ea20000100800 */
[----:B------:R-:W-:Y:S02]  /*3c90*/  PRMT R164, RZ, 0x7610, R164 ;  /* 0x00007610ffa47816 */ /* 0x000fe400000000a4 */
[----:B------:R-:W-:Y:S02]  /*3ca0*/  ISETP.GT.AND P2, PT, R0, 0xa, PT ;  /* 0x0000000a0000780c */ /* 0x000fe40003f44270 */
[----:B------:R-:W-:Y:S02]  /*3cb0*/  IADD3 R166, P1, R11, R166, RZ ;  /* 0x000000a60ba67210 */ /* 0x000fe40007f3e0ff */
[----:B------:R0:W2:Y:S01]  /*3cc0*/  @P3 LDG.E.U8 R164, desc[UR14][R160.64] ;  /* 0x0000000ea0a43981 */ /* 0x0000a2000c1e1100 */
[----:B------:R-:W-:-:S02]  /*3cd0*/  PRMT R171, RZ, 0x7610, R171 ;  /* 0x00007610ffab7816 */ /* 0x000fc400000000ab */
[----:B0-----:R-:W-:-:S06]  /*3ce0*/  PRMT R160, RZ, 0x7610, R160 ;  /* 0x00007610ffa07816 */ /* 0x001fcc00000000a0 */
[----:B------:R4:W2:Y:S01]  /*3cf0*/  @P2 LDG.E.U8 R160, desc[UR14][R156.64] ;  /* 0x0000000e9ca02981 */ /* 0x0008a2000c1e1100 */
[----:B------:R-:W-:Y:S01]  /*3d00*/  ISETP.GT.AND P3, PT, R0, 0xb, PT ;  /* 0x0000000b0000780c */ /* 0x000fe20003f64270 */
[----:B---3--:R-:W-:Y:S02]  /*3d10*/  IMAD.X R167, R13, 0x1, R189, P1 ;  /* 0x000000010da77824 */ /* 0x008fe400008e06bd */
[----:B------:R-:W3:Y:S01]  /*3d20*/  LDL R189, [R1+0x3c] ;  /* 0x00003c0001bd7983 */ /* 0x000ee20000100800 */
[----:B----4-:R-:W-:-:S03]  /*3d30*/  IADD3 R156, P0, R11, R177, RZ ;  /* 0x000000b10b9c7210 */ /* 0x010fc60007f1e0ff */
[----:B------:R0:W4:Y:S04]  /*3d40*/  @P2 LDG.E.U8 R171, desc[UR14][R166.64] ;  /* 0x0000000ea6ab2981 */ /* 0x000128000c1e1100 */
[----:B------:R-:W4:Y:S01]  /*3d50*/  LDL R177, [R1+0x38] ;  /* 0x0000380001b17983 */ /* 0x000f220000100800 */
[----:B-----5:R-:W-:-:S03]  /*3d60*/  IMAD.X R157, R13, 0x1, R176, P0 ;  /* 0x000000010d9d7824 */ /* 0x020fc600000e06b0 */
[----:B------:R-:W5:Y:S01]  /*3d70*/  LDL R176, [R1+0x4c] ;  /* 0x00004c0001b07983 */ /* 0x000f620000100800 */
[----:B0-----:R-:W-:Y:S02]  /*3d80*/  IADD3 R166, P1, R11, R192, RZ ;  /* 0x000000c00ba67210 */ /* 0x001fe40007f3e0ff */
[----:B------:R-:W-:Y:S01]  /*3d90*/  PRMT R185, RZ, 0x7610, R185 ;  /* 0x00007610ffb97816 */ /* 0x000fe200000000b9 */
[----:B------:R-:W5:Y:S02]  /*3da0*/  LDL R192, [R1+0x44] ;  /* 0x0000440001c07983 */ /* 0x000f640000100800 */
[----:B------:R-:W-:Y:S01]  /*3db0*/  IMAD.X R167, R13, 0x1, R191, P1 ;  /* 0x000000010da77824 */ /* 0x000fe200008e06bf */
[----:B------:R-:W-:Y:S01]  /*3dc0*/  PRMT R184, RZ, 0x7610, R184 ;  /* 0x00007610ffb87816 */ /* 0x000fe200000000b8 */
[----:B------:R-:W5:Y:S04]  /*3dd0*/  LDL R191, [R1+0x5c] ;  /* 0x00005c0001bf7983 */ /* 0x000f680000100800 */
[----:B------:R0:W5:Y:S01]  /*3de0*/  @P3 LDG.E.U8 R185, desc[UR14][R166.64] ;  /* 0x0000000ea6b93981 */ /* 0x000162000c1e1100 */
[----:B------:R-:W-:-:S03]  /*3df0*/  ISETP.GT.AND P2, PT, R0, 0xc, PT ;  /* 0x0000000c0000780c */ /* 0x000fc60003f44270 */
[----:B------:R3:W5:Y:S01]  /*3e00*/  @P3 LDG.E.U8 R184, desc[UR14][R156.64] ;  /* 0x0000000e9cb83981 */ /* 0x000762000c1e1100 */
[----:B0-----:R-:W-:-:S03]  /*3e10*/  IADD3 R166, P1, R11, R190, RZ ;  /* 0x000000be0ba67210 */ /* 0x001fc60007f3e0ff */
[----:B------:R-:W5:Y:S02]  /*3e20*/  LDL R190, [R1+0x40] ;  /* 0x0000400001be7983 */ /* 0x000f640000100800 */
[----:B--2---:R-:W-:Y:S02]  /*3e30*/  IMAD.X R167, R13, 0x1, R188, P1 ;  /* 0x000000010da77824 */ /* 0x004fe400008e06bc */
[----:B------:R-:W2:Y:S01]  /*3e40*/  LDL R188, [R1+0x48] ;  /* 0x0000480001bc7983 */ /* 0x000ea20000100800 */
[----:B------:R-:W-:Y:S02]  /*3e50*/  PRMT R170, RZ, 0x7610, R170 ;  /* 0x00007610ffaa7816 */ /* 0x000fe400000000aa */
[----:B------:R-:W-:-:S06]  /*3e60*/  PRMT R165, RZ, 0x7610, R165 ;  /* 0x00007610ffa57816 */ /* 0x000fcc00000000a5 */
[----:B------:R-:W2:Y:S01]  /*3e70*/  @P2 LDG.E.U8 R165, desc[UR14][R166.64] ;  /* 0x0000000ea6a52981 */ /* 0x000ea2000c1e1100 */
[----:B---3--:R-:W-:-:S03]  /*3e80*/  IADD3 R156, P0, R11, R189, RZ ;  /* 0x000000bd0b9c7210 */ /* 0x008fc60007f1e0ff */
[----:B------:R-:W3:Y:S02]  /*3e90*/  LDL R189, [R1+0x54] ;  /* 0x0000540001bd7983 */ /* 0x000ee40000100800 */
[----:B----4-:R-:W-:Y:S02]  /*3ea0*/  IMAD.X R157, R13, 0x1, R177, P0 ;  /* 0x000000010d9d7824 */ /* 0x010fe400000e06b1 */
[----:B------:R-:W4:Y:S04]  /*3eb0*/  LDL R177, [R1+0x50] ;  /* 0x0000500001b17983 */ /* 0x000f280000100800 */
[----:B------:R5:W4:Y:S02]  /*3ec0*/  @P2 LDG.E.U8 R170, desc[UR14][R156.64] ;  /* 0x0000000e9caa2981 */ /* 0x000b24000c1e1100 */
[----:B-----5:R-:W-:-:S02]  /*3ed0*/  IADD3 R156, P0, R11, R176, RZ ;  /* 0x000000b00b9c7210 */ /* 0x020fc40007f1e0ff */
[----:B------:R-:W5:Y:S01]  /*3ee0*/  LDL R176, [R1+0x58] ;  /* 0x0000580001b07983 */ /* 0x000f620000100800 */
[----:B------:R-:W-:Y:S02]  /*3ef0*/  IADD3 R166, P1, R11, R192, RZ ;  /* 0x000000c00ba67210 */ /* 0x000fe40007f3e0ff */
[----:B------:R-:W-:Y:S01]  /*3f00*/  ISETP.GT.AND P3, PT, R0, 0xd, PT ;  /* 0x0000000d0000780c */ /* 0x000fe20003f64270 */
[----:B------:R-:W5:Y:S02]  /*3f10*/  LDL R192, [R1+0x84] ;  /* 0x0000840001c07983 */ /* 0x000f640000100800 */
[C---:B------:R-:W-:Y:S02]  /*3f20*/  IMAD.X R167, R13.reuse, 0x1, R190, P1 ;  /* 0x000000010da77824 */ /* 0x040fe400008e06be */
[----:B------:R-:W5:Y:S01]  /*3f30*/  LDL R190, [R1+0x64] ;  /* 0x0000640001be7983 */ /* 0x000f620000100800 */
[----:B--2---:R-:W-:-:S03]  /*3f40*/  IMAD.X R157, R13, 0x1, R188, P0 ;  /* 0x000000010d9d7824 */ /* 0x004fc600000e06bc */
[----:B------:R-:W2:Y:S01]  /*3f50*/  LDL R188, [R1+0x6c] ;  /* 0x00006c0001bc7983 */ /* 0x000ea20000100800 */
[----:B------:R-:W-:Y:S02]  /*3f60*/  PRMT R183, RZ, 0x7610, R183 ;  /* 0x00007610ffb77816 */ /* 0x000fe400000000b7 */
[----:B------:R-:W-:-:S04]  /*3f70*/  PRMT R182, RZ, 0x7610, R182 ;  /* 0x00007610ffb67816 */ /* 0x000fc800000000b6 */
[----:B------:R-:W2:Y:S04]  /*3f80*/  @P3 LDG.E.U8 R183, desc[UR14][R166.64] ;  /* 0x0000000ea6b73981 */ /* 0x000ea8000c1e1100 */
[----:B------:R0:W2:Y:S01]  /*3f90*/  @P3 LDG.E.U8 R182, desc[UR14][R156.64] ;  /* 0x0000000e9cb63981 */ /* 0x0000a2000c1e1100 */
[----:B------:R-:W-:Y:S02]  /*3fa0*/  ISETP.GT.AND P2, PT, R0, 0xe, PT ;  /* 0x0000000e0000780c */ /* 0x000fe40003f44270 */
[C---:B0-----:R-:W-:Y:S02]  /*3fb0*/  IADD3 R156, P0, R11.reuse, R191, RZ ;  /* 0x000000bf0b9c7210 */ /* 0x041fe40007f1e0ff */
[----:B------:R-:W-:Y:S01]  /*3fc0*/  PRMT R169, RZ, 0x7610, R169 ;  /* 0x00007610ffa97816 */ /* 0x000fe200000000a9 */
[----:B------:R-:W2:Y:S01]  /*3fd0*/  LDL R191, [R1+0x8c] ;  /* 0x00008c0001bf7983 */ /* 0x000ea20000100800 */
[----:B---3--:R-:W-:-:S03]  /*3fe0*/  IADD3 R166, P1, R11, R189, RZ ;  /* 0x000000bd0ba67210 */ /* 0x008fc60007f3e0ff */
[----:B------:R-:W3:Y:S02]  /*3ff0*/  LDL R189, [R1+0x60] ;  /* 0x0000600001bd7983 */ /* 0x000ee40000100800 */
[----:B----4-:R-:W-:Y:S02]  /*4000*/  IMAD.X R167, R13, 0x1, R177, P1 ;  /* 0x000000010da77824 */ /* 0x010fe400008e06b1 */
[----:B------:R-:W4:Y:S01]  /*4010*/  LDL R177, [R1+0x68] ;  /* 0x0000680001b17983 */ /* 0x000f220000100800 */
[----:B------:R-:W-:-:S03]  /*4020*/  PRMT R161, RZ, 0x7610, R161 ;  /* 0x00007610ffa17816 */ /* 0x000fc600000000a1 */
[----:B------:R0:W4:Y:S01]  /*4030*/  @P2 LDG.E.U8 R169, desc[UR14][R166.64] ;  /* 0x0000000ea6a92981 */ /* 0x000122000c1e1100 */
[----:B-----5:R-:W-:-:S03]  /*4040*/  IMAD.X R157, R13, 0x1, R176, P0 ;  /* 0x000000010d9d7824 */ /* 0x020fc600000e06b0 */
[----:B------:R-:W5:Y:S04]  /*4050*/  LDL R176, [R1+0x74] ;  /* 0x0000740001b07983 */ /* 0x000f680000100800 */
[----:B------:R2:W5:Y:S01]  /*4060*/  @P2 LDG.E.U8 R161, desc[UR14][R156.64] ;  /* 0x0000000e9ca12981 */ /* 0x000562000c1e1100 */
[----:B0-----:R-:W-:-:S03]  /*4070*/  IADD3 R166, P1, R11, R190, RZ ;  /* 0x000000be0ba67210 */ /* 0x001fc60007f3e0ff */
[----:B------:R-:W5:Y:S01]  /*4080*/  LDL R190, [R1+0x80] ;  /* 0x0000800001be7983 */ /* 0x000f620000100800 */
[----:B--2---:R-:W-:-:S03]  /*4090*/  IADD3 R156, P0, R11, R188, RZ ;  /* 0x000000bc0b9c7210 */ /* 0x004fc60007f1e0ff */
[----:B------:R-:W2:Y:S01]  /*40a0*/  LDL R188, [R1+0x78] ;  /* 0x0000780001bc7983 */ /* 0x000ea20000100800 */
[C---:B------:R-:W-:Y:S02]  /*40b0*/  ISETP.GT.AND P3, PT, R0.reuse, 0xf, PT ;  /* 0x0000000f0000780c */ /* 0x040fe40003f64270 */
[----:B------:R-:W-:Y:S02]  /*40c0*/  ISETP.GT.AND P2, PT, R0, 0x10, PT ;  /* 0x000000100000780c */ /* 0x000fe40003f44270 */
[----:B------:R-:W-:Y:S02]  /*40d0*/  PRMT R180, RZ, 0x7610, R180 ;  /* 0x00007610ffb47816 */ /* 0x000fe400000000b4 */
[----:B------:R-:W-:Y:S02]  /*40e0*/  PRMT R181, RZ, 0x7610, R181 ;  /* 0x00007610ffb57816 */ /* 0x000fe400000000b5 */
[----:B------:R-:W-:Y:S02]  /*40f0*/  PRMT R179, RZ, 0x7610, R179 ;  /* 0x00007610ffb37816 */ /* 0x000fe400000000b3 */
[----:B------:R-:W-:Y:S01]  /*4100*/  PRMT R168, RZ, 0x7610, R168 ;  /* 0x00007610ffa87816 */ /* 0x000fe200000000a8 */
[----:B---3--:R-:W-:-:S02]  /*4110*/  IMAD.X R167, R13, 0x1, R189, P1 ;  /* 0x000000010da77824 */ /* 0x008fc400008e06bd */
[----:B------:R-:W3:Y:S04]  /*4120*/  LDL R189, [R1+0x88] ;  /* 0x0000880001bd7983 */ /* 0x000ee80000100800 */
[----:B------:R-:W3:Y:S01]  /*4130*/  @P3 LDG.E.U8 R181, desc[UR14][R166.64] ;  /* 0x0000000ea6b53981 */ /* 0x000ee2000c1e1100 */
[----:B----4-:R-:W-:-:S05]  /*4140*/  IMAD.X R157, R13, 0x1, R177, P0 ;  /* 0x000000010d9d7824 */ /* 0x010fca00000e06b1 */
[----:B------:R0:W4:Y:S01]  /*4150*/  @P3 LDG.E.U8 R180, desc[UR14][R156.64] ;  /* 0x0000000e9cb43981 */ /* 0x000122000c1e1100 */
[----:B------:R-:W-:Y:S02]  /*4160*/  ISETP.GT.AND P3, PT, R0, 0x11, PT ;  /* 0x000000110000780c */ /* 0x000fe40003f64270 */
[----:B-----5:R-:W-:Y:S02]  /*4170*/  IADD3 R176, P1, R11, R176, RZ ;  /* 0x000000b00bb07210 */ /* 0x020fe40007f3e0ff */
[----:B0-----:R-:W-:-:S03]  /*4180*/  PRMT R156, RZ, 0x7610, R156 ;  /* 0x00007610ff9c7816 */ /* 0x001fc6000000009c */
[----:B------:R-:W-:Y:S01]  /*4190*/  IMAD.X R177, R13, 0x1, R193, P1 ;  /* 0x000000010db17824 */ /* 0x000fe200008e06c1 */
[C---:B------:R-:W-:Y:S01]  /*41a0*/  IADD3 R166, P0, R11.reuse, R235, RZ ;  /* 0x000000eb0ba67210 */ /* 0x040fe20007f1e0ff */
[----:B------:R-:W5:Y:S04]  /*41b0*/  LDL R193, [R1+0xa0] ;  /* 0x0000a00001c17983 */ /* 0x000f680000100800 */
[----:B------:R0:W4:Y:S04]  /*41c0*/  @P2 LDG.E.U8 R156, desc[UR14][R176.64] ;  /* 0x0000000eb09c2981 */ /* 0x000128000c1e1100 */
[----:B------:R-:W5:Y:S01]  /*41d0*/  LDL R235, [R1+0x98] ;  /* 0x0000980001eb7983 */ /* 0x000f620000100800 */
[----:B0-----:R-:W-:-:S02]  /*41e0*/  IADD3 R176, P1, R11, R192, RZ ;  /* 0x000000c00bb07210 */ /* 0x001fc40007f3e0ff */
[----:B------:R-:W-:Y:S01]  /*41f0*/  PRMT R178, RZ, 0x7610, R178 ;  /* 0x00007610ffb27816 */ /* 0x000fe200000000b2 */
[----:B------:R-:W4:Y:S02]  /*4200*/  LDL R192, [R1+0xa8] ;  /* 0x0000a80001c07983 */ /* 0x000f240000100800 */
[C---:B------:R-:W-:Y:S01]  /*4210*/  IMAD.X R177, R13.reuse, 0x1, R190, P1 ;  /* 0x000000010db17824 */ /* 0x040fe200008e06be */
[----:B------:R-:W-:Y:S01]  /*4220*/  PRMT R162, RZ, 0x7610, R162 ;  /* 0x00007610ffa27816 */ /* 0x000fe200000000a2 */
[----:B------:R-:W4:Y:S04]  /*4230*/  LDL R190, [R1+0xac] ;  /* 0x0000ac0001be7983 */ /* 0x000f280000100800 */
[----:B------:R-:W4:Y:S04]  /*4240*/  @P3 LDG.E.U8 R179, desc[UR14][R176.64] ;  /* 0x0000000eb0b33981 */ /* 0x000f28000c1e1100 */
[----:B------:R-:W5:Y:S01]  /*4250*/  LDL R177, [R1+0x9c] ;  /* 0x00009c0001b17983 */ /* 0x000f620000100800 */
[----:B--2---:R-:W-:-:S03]  /*4260*/  IMAD.X R167, R13, 0x1, R188, P0 ;  /* 0x000000010da77824 */ /* 0x004fc600000e06bc */
[----:B------:R-:W2:Y:S04]  /*4270*/  LDL R188, [R1+0x94] ;  /* 0x0000940001bc7983 */ /* 0x000ea80000100800 */
[----:B------:R0:W4:Y:S02]  /*4280*/  @P2 LDG.E.U8 R168, desc[UR14][R166.64] ;  /* 0x0000000ea6a82981 */ /* 0x000124000c1e1100 */
[----:B0-----:R-:W-:Y:S02]  /*4290*/  IADD3 R166, P0, R11, R191, RZ ;  /* 0x000000bf0ba67210 */ /* 0x001fe40007f1e0ff */
[----:B------:R-:W4:Y:S01]  /*42a0*/  LDL R191, [R1+0xa4] ;  /* 0x0000a40001bf7983 */ /* 0x000f220000100800 */
[----:B------:R-:W-:Y:S02]  /*42b0*/  ISETP.GT.AND P2, PT, R0, 0x12, PT ;  /* 0x000000120000780c */ /* 0x000fe40003f44270 */
[----:B---3--:R-:W-:-:S05]  /*42c0*/  IMAD.X R167, R13, 0x1, R189, P0 ;  /* 0x000000010da77824 */ /* 0x008fca00000e06bd */
[----:B------:R0:W3:Y:S01]  /*42d0*/  @P3 LDG.E.U8 R178, desc[UR14][R166.64] ;  /* 0x0000000ea6b23981 */ /* 0x0000e2000c1e1100 */
[----:B------:R-:W-:Y:S02]  /*42e0*/  ISETP.GT.AND P3, PT, R0, 0x13, PT ;  /* 0x000000130000780c */ /* 0x000fe40003f64270 */
[----:B0-----:R-:W-:Y:S02]  /*42f0*/  PRMT R167, RZ, 0x7610, R167 ;  /* 0x00007610ffa77816 */ /* 0x001fe400000000a7 */
[----:B-----5:R-:W-:-:S05]  /*4300*/  IADD3 R176, P0, R11, R177, RZ ;  /* 0x000000b10bb07210 */ /* 0x020fca0007f1e0ff */
[----:B------:R-:W-:Y:S02]  /*4310*/  IMAD.X R177, R13, 0x1, R235, P0 ;  /* 0x000000010db17824 */ /* 0x000fe400000e06eb */
[----:B------:R-:W5:Y:S04]  /*4320*/  LDL R235, [R1+0xb0] ;  /* 0x0000b00001eb7983 */ /* 0x000f680000100800 */
[----:B------:R0:W3:Y:S02]  /*4330*/  @P2 LDG.E.U8 R162, desc[UR14][R176.64] ;  /* 0x0000000eb0a22981 */ /* 0x0000e4000c1e1100 */
[----:B0-----:R-:W-:Y:S02]  /*4340*/  PRMT R177, RZ, 0x7610, R177 ;  /* 0x00007610ffb17816 */ /* 0x001fe400000000b1 */
[----:B--2---:R-:W-:-:S05]  /*4350*/  IADD3 R188, P1, R11, R188, RZ ;  /* 0x000000bc0bbc7210 */ /* 0x004fca0007f3e0ff */
[----:B------:R-:W-:Y:S02]  /*4360*/  IMAD.X R189, R13, 0x1, R238, P1 ;  /* 0x000000010dbd7824 */ /* 0x000fe400008e06ee */
[----:B------:R-:W2:Y:S04]  /*4370*/  LDL R238, [R1+0xb4] ;  /* 0x0000b40001ee7983 */ /* 0x000ea80000100800 */
[----:B------:R4:W3:Y:S02]  /*4380*/  @P2 LDG.E.U8 R167, desc[UR14][R188.64] ;  /* 0x0000000ebca72981 */ /* 0x0008e4000c1e1100 */
[----:B----4-:R-:W-:-:S05]  /*4390*/  IADD3 R188, P1, R11, R191, RZ ;  /* 0x000000bf0bbc7210 */ /* 0x010fca0007f3e0ff */
[----:B------:R-:W-:Y:S01]  /*43a0*/  IMAD.X R189, R13, 0x1, R193, P1 ;  /* 0x000000010dbd7824 */ /* 0x000fe200008e06c1 */
[----:B------:R-:W-:Y:S01]  /*43b0*/  IADD3 R190, P0, R11, R190, RZ ;  /* 0x000000be0bbe7210 */ /* 0x000fe20007f1e0ff */
[----:B------:R-:W4:Y:S04]  /*43c0*/  LDL R193, [R1+0xc4] ;  /* 0x0000c40001c17983 */ /* 0x000f280000100800 */
[----:B------:R2:W3:Y:S04]  /*43d0*/  @P3 LDG.E.U8 R177, desc[UR14][R188.64] ;  /* 0x0000000ebcb13981 */ /* 0x0004e8000c1e1100 */
[----:B------:R-:W5:Y:S01]  /*43e0*/  LDL R189, [R1+0xbc] ;  /* 0x0000bc0001bd7983 */ /* 0x000f620000100800 */
[----:B------:R-:W-:Y:S01]  /*43f0*/  ISETP.GT.AND P2, PT, R0, 0x14, PT ;  /* 0x000000140000780c */ /* 0x000fe20003f44270 */
[----:B------:R-:W-:Y:S01]  /*4400*/  IMAD.X R191, R13, 0x1, R192, P0 ;  /* 0x000000010dbf7824 */ /* 0x000fe200000e06c0 */
[----:B------:R-:W-:Y:S01]  /*4410*/  PRMT R176, RZ, 0x7610, R176 ;  /* 0x00007610ffb07816 */ /* 0x000fe200000000b0 */
[----:B------:R-:W3:Y:S01]  /*4420*/  LDL R192, [R1+0xcc] ;  /* 0x0000cc0001c07983 */ /* 0x000ee20000100800 */
[----:B------:R-:W-:-:S04]  /*4430*/  PRMT R157, RZ, 0x7610, R157 ;  /* 0x00007610ff9d7816 */ /* 0x000fc8000000009d */
[----:B------:R5:W3:Y:S04]  /*4440*/  @P3 LDG.E.U8 R176, desc[UR14][R190.64] ;  /* 0x0000000ebeb03981 */ /* 0x000ae8000c1e1100 */
[----:B------:R-:W3:Y:S01]  /*4450*/  LDL R191, [R1+0xb8] ;  /* 0x0000b80001bf7983 */ /* 0x000ee20000100800 */
[C---:B--2---:R-:W-:Y:S02]  /*4460*/  IADD3 R188, P1, R11.reuse, R238, RZ ;  /* 0x000000ee0bbc7210 */ /* 0x044fe40007f3e0ff */
[----:B-----5:R-:W-:-:S03]  /*4470*/  IADD3 R190, P0, R11, R189, RZ ;  /* 0x000000bd0bbe7210 */ /* 0x020fc60007f1e0ff */
[----:B------:R-:W-:Y:S01]  /*4480*/  IMAD.X R189, R13, 0x1, R235, P1 ;  /* 0x000000010dbd7824 */ /* 0x000fe200008e06eb */
[----:B------:R-:W-:Y:S01]  /*4490*/  ISETP.GT.AND P3, PT, R0, 0x15, PT ;  /* 0x000000150000780c */ /* 0x000fe20003f64270 */
[----:B------:R-:W2:Y:S04]  /*44a0*/  LDL R238, [R1+0xc8] ;  /* 0x0000c80001ee7983 */ /* 0x000ea80000100800 */
[----:B------:R4:W5:Y:S01]  /*44b0*/  @P2 LDG.E.U8 R157, desc[UR14][R188.64] ;  /* 0x0000000ebc9d2981 */ /* 0x000962000c1e1100 */
[----:B------:R-:W-:-:S03]  /*44c0*/  PRMT R197, RZ, 0x7610, R197 ;  /* 0x00007610ffc57816 */ /* 0x000fc600000000c5 */
[----:B------:R-:W5:Y:S04]  /*44d0*/  LDL R235, [R1+0xd4] ;  /* 0x0000d40001eb7983 */ /* 0x000f680000100800 */
[----:B------:R-:W2:Y:S01]  /*44e0*/  LDL R189, [R1+0xc0] ;  /* 0x0000c00001bd7983 */ /* 0x000ea20000100800 */
[----:B----4-:R-:W-:-:S03]  /*44f0*/  IADD3 R188, P1, R11, R193, RZ ;  /* 0x000000c10bbc7210 */ /* 0x010fc60007f3e0ff */
[----:B------:R-:W4:Y:S01]  /*4500*/  LDL R193, [R1+0xd0] ;  /* 0x0000d00001c17983 */ /* 0x000f220000100800 */
[----:B------:R-:W-:Y:S01]  /*4510*/  PRMT R166, RZ, 0x7610, R166 ;  /* 0x00007610ffa67816 */ /* 0x000fe200000000a6 */
[----:B---3--:R-:W-:-:S05]  /*4520*/  IMAD.X R191, R13, 0x1, R191, P0 ;  /* 0x000000010dbf7824 */ /* 0x008fca00000e06bf */
[----:B------:R0:W3:Y:S01]  /*4530*/  @P2 LDG.E.U8 R166, desc[UR14][R190.64] ;  /* 0x0000000ebea62981 */ /* 0x0000e2000c1e1100 */
[----:B--2---:R-:W-:-:S05]  /*4540*/  IMAD.X R189, R13, 0x1, R189, P1 ;  /* 0x000000010dbd7824 */ /* 0x004fca00008e06bd */
[----:B------:R5:W2:Y:S04]  /*4550*/  @P3 LDG.E.U8 R197, desc[UR14][R188.64] ;  /* 0x0000000ebcc53981 */ /* 0x000aa8000c1e1100 */
[----:B------:R-:W4:Y:S01]  /*4560*/  LDL R189, [R1+0xdc] ;  /* 0x0000dc0001bd7983 */ /* 0x000f220000100800 */
[----:B0-----:R-:W-:Y:S02]  /*4570*/  IADD3 R190, P0, R11, R192, RZ ;  /* 0x000000c00bbe7210 */ /* 0x001fe40007f1e0ff */
[----:B------:R-:W-:Y:S01]  /*4580*/  PRMT R196, RZ, 0x7610, R196 ;  /* 0x00007610ffc47816 */ /* 0x000fe200000000c4 */
[----:B------:R-:W3:Y:S02]  /*4590*/  LDL R192, [R1+0xe4] ;  /* 0x0000e40001c07983 */ /* 0x000ee40000100800 */
[----:B------:R-:W-:Y:S01]  /*45a0*/  IMAD.X R191, R13, 0x1, R238, P0 ;  /* 0x000000010dbf7824 */ /* 0x000fe200000e06ee */
[C---:B-----5:R-:W-:Y:S01]  /*45b0*/  IADD3 R188, P1, R11.reuse, R235, RZ ;  /* 0x000000eb0bbc7210 */ /* 0x060fe20007f3e0ff */
[----:B------:R-:W5:Y:S04]  /*45c0*/  LDL R238, [R1+0xec] ;  /* 0x0000ec0001ee7983 */ /* 0x000f680000100800 */
[----:B------:R4:W2:Y:S04]  /*45d0*/  @P3 LDG.E.U8 R196, desc[UR14][R190.64] ;  /* 0x0000000ebec43981 */ /* 0x0008a8000c1e1100 */
[----:B------:R-:W2:Y:S04]  /*45e0*/  LDL R235, [R1+0xe8] ;  /* 0x0000e80001eb7983 */ /* 0x000ea80000100800 */
[----:B------:R-:W5:Y:S01]  /*45f0*/  LDL R191, [R1+0xd8] ;  /* 0x0000d80001bf7983 */ /* 0x000f620000100800 */
[----:B----4-:R-:W-:Y:S01]  /*4600*/  IADD3 R190, P2, R11, R189, RZ ;  /* 0x000000bd0bbe7210 */ /* 0x010fe20007f5e0ff */
[----:B------:R-:W-:-:S02]  /*4610*/  IMAD.X R189, R13, 0x1, R193, P1 ;  /* 0x000000010dbd7824 */ /* 0x000fc400008e06c1 */
[----:B------:R-:W4:Y:S01]  /*4620*/  LDL R193, [R1+0xe0] ;  /* 0x0000e00001c17983 */ /* 0x000f220000100800 */
[C---:B------:R-:W-:Y:S02]  /*4630*/  ISETP.GT.AND P4, PT, R0.reuse, 0x16, PT ;  /* 0x000000160000780c */ /* 0x040fe40003f84270 */
[----:B------:R-:W-:Y:S02]  /*4640*/  ISETP.GT.AND P0, PT, R0, 0x17, PT ;  /* 0x000000170000780c */ /* 0x000fe40003f04270 */
[----:B------:R-:W-:Y:S02]  /*4650*/  PRMT R199, RZ, 0x7610, R199 ;  /* 0x00007610ffc77816 */ /* 0x000fe400000000c7 */
[----:B---3--:R-:W-:Y:S02]  /*4660*/  IADD3 R192, P1, R11, R192, RZ ;  /* 0x000000c00bc07210 */ /* 0x008fe40007f3e0ff */
[----:B------:R-:W-:Y:S02]  /*4670*/  PRMT R198, RZ, 0x7610, R198 ;  /* 0x00007610ffc67816 */ /* 0x000fe400000000c6 */
[----:B------:R-:W-:-:S03]  /*4680*/  PRMT R200, RZ, 0x7610, R200 ;  /* 0x00007610ffc87816 */ /* 0x000fc600000000c8 */
[----:B------:R0:W3:Y:S01]  /*4690*/  @P4 LDG.E.U8 R199, desc[UR14][R188.64] ;  /* 0x0000000ebcc74981 */ /* 0x0000e2000c1e1100 */
[----:B-----5:R-:W-:-:S05]  /*46a0*/  IMAD.X R191, R13, 0x1, R191, P2 ;  /* 0x000000010dbf7824 */ /* 0x020fca00010e06bf */
[----:B------:R-:W5:Y:S04]  /*46b0*/  @P4 LDG.E.U8 R198, desc[UR14][R190.64] ;  /* 0x0000000ebec64981 */ /* 0x000f68000c1e1100 */
[----:B------:R-:W3:Y:S01]  /*46c0*/  LDL R191, [R1+0xf4] ;  /* 0x0000f40001bf7983 */ /* 0x000ee20000100800 */
[----:B----4-:R-:W-:Y:S01]  /*46d0*/  IMAD.X R193, R13, 0x1, R193, P1 ;  /* 0x000000010dc17824 */ /* 0x010fe200008e06c1 */
[----:B0-----:R-:W-:Y:S02]  /*46e0*/  IADD3 R188, P1, R11, R238, RZ ;  /* 0x000000ee0bbc7210 */ /* 0x001fe40007f3e0ff */
[----:B------:R-:W-:Y:S01]  /*46f0*/  ISETP.GT.AND P2, PT, R0, 0x18, PT ;  /* 0x000000180000780c */ /* 0x000fe20003f44270 */
[----:B------:R-:W4:Y:S02]  /*4700*/  LDL R238, [R1+0x10c] ;  /* 0x00010c0001ee7983 */ /* 0x000f240000100800 */
[----:B--2---:R-:W-:-:S02]  /*4710*/  IMAD.X R189, R13, 0x1, R235, P1 ;  /* 0x000000010dbd7824 */ /* 0x004fc400008e06eb */
[----:B------:R0:W2:Y:S04]  /*4720*/  @P0 LDG.E.U8 R200, desc[UR14][R192.64] ;  /* 0x0000000ec0c80981 */ /* 0x0000a8000c1e1100 */
[----:B------:R-:W5:Y:S01]  /*4730*/  LDL R235, [R1+0x108] ;  /* 0x0001080001eb7983 */ /* 0x000f620000100800 */
[----:B0-----:R-:W-:-:S06]  /*4740*/  PRMT R192, RZ, 0x7610, R192 ;  /* 0x00007610ffc07816 */ /* 0x001fcc00000000c0 */
[----:B------:R0:W2:Y:S04]  /*4750*/  @P0 LDG.E.U8 R192, desc[UR14][R188.64] ;  /* 0x0000000ebcc00981 */ /* 0x0000a8000c1e1100 */
[----:B------:R-:W0:Y:S01]  /*4760*/  LDL R189, [R1+0xfc] ;  /* 0x0000fc0001bd7983 */ /* 0x000e220000100800 */
[----:B---3--:R-:W-:-:S03]  /*4770*/  IADD3 R190, P1, R11, R191, RZ ;  /* 0x000000bf0bbe7210 */ /* 0x008fc60007f3e0ff */
[----:B------:R-:W3:Y:S01]  /*4780*/  LDL R191, [R1+0xf0] ;  /* 0x0000f00001bf7983 */ /* 0x000ee20000100800 */
[----:B------:R-:W-:Y:S02]  /*4790*/  PRMT R193, RZ, 0x7610, R193 ;  /* 0x00007610ffc17816 */ /* 0x000fe400000000c1 */
[----:B0-----:R-:W-:Y:S02]  /*47a0*/  IADD3 R188, P0, R11, R189, RZ ;  /* 0x000000bd0bbc7210 */ /* 0x001fe40007f1e0ff */
[----:B------:R-:W4:Y:S01]  /*47b0*/  LDL R189, [R1+0xf8] ;  /* 0x0000f80001bd7983 */ /* 0x000f220000100800 */
[----:B---3--:R-:W-:-:S05]  /*47c0*/  IMAD.X R191, R13, 0x1, R191, P1 ;  /* 0x000000010dbf7824 */ /* 0x008fca00008e06bf */
[----:B------:R0:W3:Y:S02]  /*47d0*/  @P2 LDG.E.U8 R193, desc[UR14][R190.64] ;  /* 0x0000000ebec12981 */ /* 0x0000e4000c1e1100 */
[----:B0-----:R-:W-:Y:S01]  /*47e0*/  PRMT R190, RZ, 0x7610, R190 ;  /* 0x00007610ffbe7816 */ /* 0x001fe200000000be */
[----:B----4-:R-:W-:-:S05]  /*47f0*/  IMAD.X R189, R13, 0x1, R189, P0 ;  /* 0x000000010dbd7824 */ /* 0x010fca00000e06bd */
[----:B------:R0:W4:Y:S04]  /*4800*/  @P2 LDG.E.U8 R190, desc[UR14][R188.64] ;  /* 0x0000000ebcbe2981 */ /* 0x000128000c1e1100 */
[----:B------:R-:W0:Y:S01]  /*4810*/  LDL R189, [R1+0x104] ;  /* 0x0001040001bd7983 */ /* 0x000e220000100800 */
[----:B------:R-:W-:Y:S02]  /*4820*/  ISETP.GT.AND P1, PT, R0, 0x19, PT ;  /* 0x000000190000780c */ /* 0x000fe40003f24270 */
[----:B0-----:R-:W-:Y:S02]  /*4830*/  IADD3 R188, P0, R11, R189, RZ ;  /* 0x000000bd0bbc7210 */ /* 0x001fe40007f1e0ff */
[----:B------:R-:W5:Y:S01]  /*4840*/  LDL R189, [R1+0x100] ;  /* 0x0001000001bd7983 */ /* 0x000f620000100800 */
[----:B------:R-:W-:-:S02]  /*4850*/  PRMT R191, RZ, 0x7610, R191 ;  /* 0x00007610ffbf7816 */ /* 0x000fc400000000bf */
[----:B------:R-:W-:Y:S01]  /*4860*/  PRMT R201, RZ, 0x7610, R201 ;  /* 0x00007610ffc97816 */ /* 0x000fe200000000c9 */
[----:B-----5:R-:W-:-:S05]  /*4870*/  IMAD.X R189, R13, 0x1, R189, P0 ;  /* 0x000000010dbd7824 */ /* 0x020fca00000e06bd */
[----:B------:R0:W5:Y:S02]  /*4880*/  @P1 LDG.E.U8 R191, desc[UR14][R188.64] ;  /* 0x0000000ebcbf1981 */ /* 0x000164000c1e1100 */
[----:B0-----:R-:W-:Y:S02]  /*4890*/  IADD3 R188, P0, R11, R238, RZ ;  /* 0x000000ee0bbc7210 */ /* 0x001fe40007f1e0ff */
[----:B------:R-:W-:Y:S01]  /*48a0*/  PRMT R202, RZ, 0x7610, R202 ;  /* 0x00007610ffca7816 */ /* 0x000fe200000000ca */
[----:B------:R-:W2:Y:S02]  /*48b0*/  LDL R238, [R1+0x12c] ;  /* 0x00012c0001ee7983 */ /* 0x000ea40000100800 */
[----:B------:R-:W-:Y:S01]  /*48c0*/  IMAD.X R189, R13, 0x1, R235, P0 ;  /* 0x000000010dbd7824 */ /* 0x000fe200000e06eb */
[----:B------:R-:W-:Y:S01]  /*48d0*/  PRMT R203, RZ, 0x7610, R203 ;  /* 0x00007610ffcb7816 */ /* 0x000fe200000000cb */
[----:B------:R-:W3:Y:S04]  /*48e0*/  LDL R235, [R1+0x128] ;  /* 0x0001280001eb7983 */ /* 0x000ee80000100800 */
[----:B------:R0:W4:Y:S04]  /*48f0*/  @P1 LDG.E.U8 R201, desc[UR14][R188.64] ;  /* 0x0000000ebcc91981 */ /* 0x000128000c1e1100 */
[----:B------:R-:W0:Y:S01]  /*4900*/  LDL R189, [R1+0x114] ;  /* 0x0001140001bd7983 */ /* 0x000e220000100800 */
[----:B------:R-:W-:-:S02]  /*4910*/  ISETP.GT.AND P1, PT, R0, 0x1a, PT ;  /* 0x0000001a0000780c */ /* 0x000fc40003f24270 */
[----:B0-----:R-:W-:Y:S02]  /*4920*/  IADD3 R188, P0, R11, R189, RZ ;  /* 0x000000bd0bbc7210 */ /* 0x001fe40007f1e0ff */
[----:B------:R-:W5:Y:S03]  /*4930*/  LDL R189, [R1+0x110] ;  /* 0x0001100001bd7983 */ /* 0x000f660000100800 */
[----:B-----5:R-:W-:-:S06]  /*4940*/  IMAD.X R189, R13, 0x1, R189, P0 ;  /* 0x000000010dbd7824 */ /* 0x020fcc00000e06bd */
[----:B------:R0:W5:Y:S04]  /*4950*/  @P1 LDG.E.U8 R202, desc[UR14][R188.64] ;  /* 0x0000000ebcca1981 */ /* 0x000168000c1e1100 */
[----:B------:R-:W0:Y:S02]  /*4960*/  LDL R189, [R1+0x11c] ;  /* 0x00011c0001bd7983 */ /* 0x000e240000100800 */
[----:B0-----:R-:W-:Y:S02]  /*4970*/  IADD3 R188, P0, R11, R189, RZ ;  /* 0x000000bd0bbc7210 */ /* 0x001fe40007f1e0ff */
[----:B------:R-:W2:Y:S03]  /*4980*/  LDL R189, [R1+0x118] ;  /* 0x0001180001bd7983 */ /* 0x000ea60000100800 */
[----:B--2---:R-:W-:-:S05]  /*4990*/  IMAD.X R189, R13, 0x1, R189, P0 ;  /* 0x000000010dbd7824 */ /* 0x004fca00000e06bd */
[----:B------:R0:W2:Y:S04]  /*49a0*/  @P1 LDG.E.U8 R203, desc[UR14][R188.64] ;  /* 0x0000000ebccb1981 */ /* 0x0000a8000c1e1100 */
[----:B------:R-:W0:Y:S01]  /*49b0*/  LDL R189, [R1+0x124] ;  /* 0x0001240001bd7983 */ /* 0x000e220000100800 */
[----:B------:R-:W-:Y:S02]  /*49c0*/  ISETP.GT.AND P1, PT, R0, 0x1b, PT ;  /* 0x0000001b0000780c */ /* 0x000fe40003f24270 */
[----:B0-----:R-:W-:Y:S02]  /*49d0*/  IADD3 R188, P0, R11, R189, RZ ;  /* 0x000000bd0bbc7210 */ /* 0x001fe40007f1e0ff */
[----:B------:R-:W3:Y:S01]  /*49e0*/  LDL R189, [R1+0x120] ;  /* 0x0001200001bd7983 */ /* 0x000ee20000100800 */
[----:B------:R-:W-:-:S02]  /*49f0*/  PRMT R204, RZ, 0x7610, R204 ;  /* 0x00007610ffcc7816 */ /* 0x000fc400000000cc */
[----:B------:R-:W-:Y:S01]  /*4a00*/  PRMT R205, RZ, 0x7610, R205 ;  /* 0x00007610ffcd7816 */ /* 0x000fe200000000cd */
[----:B---3--:R-:W-:-:S05]  /*4a10*/  IMAD.X R189, R13, 0x1, R189, P0 ;  /* 0x000000010dbd7824 */ /* 0x008fca00000e06bd */
[----:B------:R0:W3:Y:S02]  /*4a20*/  @P1 LDG.E.U8 R204, desc[UR14][R188.64] ;  /* 0x0000000ebccc1981 */ /* 0x0000e4000c1e1100 */
[----:B0-----:R-:W-:Y:S02]  /*4a30*/  IADD3 R188, P0, R11, R238, RZ ;  /* 0x000000ee0bbc7210 */ /* 0x001fe40007f1e0ff */
[----:B------:R-:W-:Y:S01]  /*4a40*/  PRMT R206, RZ, 0x7610, R206 ;  /* 0x00007610ffce7816 */ /* 0x000fe200000000ce */
[----:B------:R-:W4:Y:S02]  /*4a50*/  LDL R238, [R1+0x14c] ;  /* 0x00014c0001ee7983 */ /* 0x000f240000100800 */
[----:B------:R-:W-:Y:S01]  /*4a60*/  IMAD.X R189, R13, 0x1, R235, P0 ;  /* 0x000000010dbd7824 */ /* 0x000fe200000e06eb */
[----:B------:R-:W-:Y:S01]  /*4a70*/  PRMT R207, RZ, 0x7610, R207 ;  /* 0x00007610ffcf7816 */ /* 0x000fe200000000cf */
[----:B------:R-:W5:Y:S04]  /*4a80*/  LDL R235, [R1+0x148] ;  /* 0x0001480001eb7983 */ /* 0x000f680000100800 */
[----:B------:R0:W2:Y:S04]  /*4a90*/  @P1 LDG.E.U8 R205, desc[UR14][R188.64] ;  /* 0x0000000ebccd1981 */ /* 0x0000a8000c1e1100 */
[----:B------:R-:W0:Y:S01]  /*4aa0*/  LDL R189, [R1+0x134] ;  /* 0x0001340001bd7983 */ /* 0x000e220000100800 */
[----:B------:R-:W-:-:S02]  /*4ab0*/  ISETP.GT.AND P1, PT, R0, 0x1c, PT ;  /* 0x0000001c0000780c */ /* 0x000fc40003f24270 */
[----:B0-----:R-:W-:Y:S02]  /*4ac0*/  IADD3 R188, P0, R11, R189, RZ ;  /* 0x000000bd0bbc7210 */ /* 0x001fe40007f1e0ff */
[----:B------:R-:W3:Y:S03]  /*4ad0*/  LDL R189, [R1+0x130] ;  /* 0x0001300001bd7983 */ /* 0x000ee60000100800 */
[----:B---3--:R-:W-:-:S06]  /*4ae0*/  IMAD.X R189, R13, 0x1, R189, P0 ;  /* 0x000000010dbd7824 */ /* 0x008fcc00000e06bd */
[----:B------:R0:W3:Y:S04]  /*4af0*/  @P1 LDG.E.U8 R206, desc[UR14][R188.64] ;  /* 0x0000000ebcce1981 */ /* 0x0000e8000c1e1100 */
[----:B------:R-:W0:Y:S02]  /*4b00*/  LDL R189, [R1+0x13c] ;  /* 0x00013c0001bd7983 */ /* 0x000e240000100800 */
[----:B0-----:R-:W-:Y:S02]  /*4b10*/  IADD3 R188, P0, R11, R189, RZ ;  /* 0x000000bd0bbc7210 */ /* 0x001fe40007f1e0ff */
[----:B------:R-:W4:Y:S03]  /*4b20*/  LDL R189, [R1+0x138] ;  /* 0x0001380001bd7983 */ /* 0x000f260000100800 */
        /* <DEDUP_REMOVED lines=33> */
[----:B------:R-:W-:Y:S02]  /*4d40*/  PRMT R213, RZ, 0x7610, R213 ;  /* 0x00007610ffd57816 */ /* 0x000fe400000000d5 */
[----:B------:R-:W-:Y:S02]  /*4d50*/  PRMT R214, RZ, 0x7610, R214 ;  /* 0x00007610ffd67816 */ /* 0x000fe400000000d6 */
[----:B------:R-:W-:Y:S02]  /*4d60*/  PRMT R215, RZ, 0x7610, R215 ;  /* 0x00007610ffd77816 */ /* 0x000fe400000000d7 */
[----:B------:R-:W-:Y:S02]  /*4d70*/  PRMT R216, RZ, 0x7610, R216 ;  /* 0x00007610ffd87816 */ /* 0x000fe400000000d8 */
[----:B------:R-:W-:Y:S02]  /*4d80*/  PRMT R217, RZ, 0x7610, R217 ;  /* 0x00007610ffd97816 */ /* 0x000fe400000000d9 */
[----:B------:R-:W-:-:S02]  /*4d90*/  PRMT R218, RZ, 0x7610, R218 ;  /* 0x00007610ffda7816 */ /* 0x000fc400000000da */
[----:B------:R-:W-:Y:S02]  /*4da0*/  PRMT R219, RZ, 0x7610, R219 ;  /* 0x00007610ffdb7816 */ /* 0x000fe400000000db */
[----:B------:R-:W-:Y:S02]  /*4db0*/  PRMT R220, RZ, 0x7610, R220 ;  /* 0x00007610ffdc7816 */ /* 0x000fe400000000dc */
[----:B------:R-:W-:Y:S02]  /*4dc0*/  LOP3.LUT R195, R195, 0xffff, RZ, 0xc0, !PT ;  /* 0x0000ffffc3c37812 */ /* 0x000fe400078ec0ff */
[----:B------:R-:W-:Y:S02]  /*4dd0*/  LOP3.LUT R194, R194, 0xffff, RZ, 0xc0, !PT ;  /* 0x0000ffffc2c27812 */ /* 0x000fe400078ec0ff */
[----:B------:R-:W-:Y:S02]  /*4de0*/  LOP3.LUT R187, R187, 0xffff, RZ, 0xc0, !PT ;  /* 0x0000ffffbbbb7812 */ /* 0x000fe400078ec0ff */
[----:B------:R-:W-:-:S02]  /*4df0*/  PRMT R195, R195, 0x3340, R194 ;  /* 0x00003340c3c37816 */ /* 0x000fc400000000c2 */
[----:B------:R-:W-:Y:S02]  /*4e00*/  LOP3.LUT R186, R186, 0xffff, RZ, 0xc0, !PT ;  /* 0x0000ffffbaba7812 */ /* 0x000fe400078ec0ff */
[----:B------:R-:W-:Y:S02]  /*4e10*/  PRMT R194, RZ, 0x7610, R194 ;  /* 0x00007610ffc27816 */ /* 0x000fe400000000c2 */
[----:B------:R-:W-:Y:S02]  /*4e20*/  LOP3.LUT R155, R155, 0xffff, RZ, 0xc0, !PT ;  /* 0x0000ffff9b9b7812 */ /* 0x000fe400078ec0ff */
[----:B------:R-:W-:Y:S02]  /*4e30*/  LOP3.LUT R175, R175, 0xffff, RZ, 0xc0, !PT ;  /* 0x0000ffffafaf7812 */ /* 0x000fe400078ec0ff */
[----:B------:R-:W-:Y:S02]  /*4e40*/  LOP3.LUT R21, R21, 0xffff, RZ, 0xc0, !PT ;  /* 0x0000ffff15157812 */ /* 0x000fe400078ec0ff */
[----:B------:R-:W-:-:S02]  /*4e50*/  LOP3.LUT R158, R158, 0xffff, RZ, 0xc0, !PT ;  /* 0x0000ffff9e9e7812 */ /* 0x000fc400078ec0ff */
[----:B------:R-:W-:Y:S02]  /*4e60*/  LOP3.LUT R154, R154, 0xffff, RZ, 0xc0, !PT ;  /* 0x0000ffff9a9a7812 */ /* 0x000fe400078ec0ff */
[----:B------:R-:W-:Y:S02]  /*4e70*/  PRMT R21, R21, 0x3340, R158 ;  /* 0x0000334015157816 */ /* 0x000fe4000000009e */
[----:B------:R-:W-:Y:S02]  /*4e80*/  LOP3.LUT R158, R163, 0xffff, RZ, 0xc0, !PT ;  /* 0x0000ffffa39e7812 */ /* 0x000fe400078ec0ff */
[----:B------:R-:W-:Y:S02]  /*4e90*/  SHF.R.S32.HI R163, RZ, 0x1f, R3 ;  /* 0x0000001fffa37819 */ /* 0x000fe40000011403 */
[----:B------:R-:W-:Y:S02]  /*4ea0*/  PRMT R158, R154, 0x3340, R158 ;  /* 0x000033409a9e7816 */ /* 0x000fe4000000009e */
[----:B------:R-:W-:-:S02]  /*4eb0*/  LOP3.LUT R22, R22, 0xffff, RZ, 0xc0, !PT ;  /* 0x0000ffff16167812 */ /* 0x000fc400078ec0ff */
[----:B------:R-:W-:Y:S02]  /*4ec0*/  LOP3.LUT R153, R153, 0xffff, RZ, 0xc0, !PT ;  /* 0x0000ffff99997812 */ /* 0x000fe400078ec0ff */
[----:B------:R-:W-:-:S04]  /*4ed0*/  LOP3.LUT R173, R173, 0xffff, RZ, 0xc0, !PT ;  /* 0x0000ffffadad7812 */ /* 0x000fc800078ec0ff */
[--C-:B------:R-:W-:Y:S02]  /*4ee0*/  PRMT R153, R153, 0x3340, R173.reuse ;  /* 0x0000334099997816 */ /* 0x100fe400000000ad */
[----:B------:R-:W-:Y:S02]  /*4ef0*/  PRMT R173, RZ, 0x7610, R173 ;  /* 0x00007610ffad7816 */ /* 0x000fe400000000ad */
[----:B------:R-:W-:Y:S01]  /*4f00*/  LOP3.LUT R23, R23, 0xffff, RZ, 0xc0, !PT ;  /* 0x0000ffff17177812 */ /* 0x000fe200078ec0ff */
[----:B---3--:R-:W-:-:S05]  /*4f10*/  IMAD.X R189, R13, 0x1, R189, P0 ;  /* 0x000000010dbd7824 */ /* 0x008fca00000e06bd */
[----:B------:R0:W3:Y:S02]  /*4f20*/  @P1 LDG.E.U8 R212, desc[UR14][R188.64] ;  /* 0x0000000ebcd41981 */ /* 0x0000e4000c1e1100 */
[----:B0-----:R-:W-:-:S05]  /*4f30*/  IADD3 R188, P0, R11, R238, RZ ;  /* 0x000000ee0bbc7210 */ /* 0x001fca0007f1e0ff */
[----:B------:R-:W-:-:S05]  /*4f40*/  IMAD.X R189, R13, 0x1, R235, P0 ;  /* 0x000000010dbd7824 */ /* 0x000fca00000e06eb */
[----:B------:R0:W2:Y:S01]  /*4f50*/  @P1 LDG.E.U8 R213, desc[UR14][R188.64] ;  /* 0x0000000ebcd51981 */ /* 0x0000a2000c1e1100 */
[----:B------:R-:W-:Y:S02]  /*4f60*/  ISETP.GE.AND P0, PT, R14, R0, PT ;  /* 0x000000000e00720c */ /* 0x000fe40003f06270 */
[----:B------:R-:W-:Y:S02]  /*4f70*/  SHF.R.S32.HI R238, RZ, 0x1f, R3 ;  /* 0x0000001fffee7819 */ /* 0x000fe40000011403 */
[----:B0-----:R-:W-:-:S04]  /*4f80*/  IADD3 R188, P1, R3, UR49, RZ ;  /* 0x0000003103bc7c10 */ /* 0x001fc8000ff3e0ff */
[----:B------:R-:W-:Y:S01]  /*4f90*/  IADD3.X R189, R238, UR35, RZ, P1, !PT ;  /* 0x00000023eebd7c10 */ /* 0x000fe20008ffe4ff */
[----:B------:R-:W-:Y:S06]  /*4fa0*/  BAR.SYNC.DEFER_BLOCKING 0x0 ;  /* 0x0000000000007b1d */ /* 0x000fec0000010000 */
[----:B------:R0:W2:Y:S02]  /*4fb0*/  @!P0 LDG.E.U8 R214, desc[UR14][R188.64] ;  /* 0x0000000ebcd68981 */ /* 0x0000a4000c1e1100 */
[----:B0-----:R-:W-:-:S04]  /*4fc0*/  IADD3 R188, P1, R3, UR48, RZ ;  /* 0x0000003003bc7c10 */ /* 0x001fc8000ff3e0ff */
[----:B------:R-:W-:-:S05]  /*4fd0*/  IADD3.X R189, R238, UR34, RZ, P1, !PT ;  /* 0x00000022eebd7c10 */ /* 0x000fca0008ffe4ff */
        /* <DEDUP_REMOVED lines=15> */
[----:B------:R0:W2:Y:S01]  /*50d0*/  @!P0 LDG.E.U8 R220, desc[UR14][R188.64] ;  /* 0x0000000ebcdc8981 */ /* 0x0000a2000c1e1100 */
[----:B------:R-:W-:Y:S02]  /*50e0*/  PRMT R235, R187, 0x3340, R186 ;  /* 0x00003340bbeb7816 */ /* 0x000fe400000000ba */
[----:B0-----:R-:W-:-:S04]  /*50f0*/  IADD3 R188, P1, R3, UR42, RZ ;  /* 0x0000002a03bc7c10 */ /* 0x001fc8000ff3e0ff */
[----:B------:R-:W-:Y:S02]  /*5100*/  IADD3.X R189, R238, UR28, RZ, P1, !PT ;  /* 0x0000001ceebd7c10 */ /* 0x000fe40008ffe4ff */
[----:B------:R-:W-:-:S03]  /*5110*/  IADD3 R186, P1, R3, UR41, RZ ;  /* 0x0000002903ba7c10 */ /* 0x000fc6000ff3e0ff */
[----:B------:R0:W2:Y:S01]  /*5120*/  @!P0 LDG.E.U8 R194, desc[UR14][R188.64] ;  /* 0x0000000ebcc28981 */ /* 0x0000a2000c1e1100 */
[----:B------:R-:W-:Y:S02]  /*5130*/  IADD3.X R187, R238, UR27, RZ, P1, !PT ;  /* 0x0000001beebb7c10 */ /* 0x000fe40008ffe4ff */
[----:B------:R-:W-:Y:S02]  /*5140*/  PRMT R238, R155, 0x3340, R175 ;  /* 0x000033409bee7816 */ /* 0x000fe400000000af */
[----:B0-----:R-:W-:Y:S02]  /*5150*/  PRMT R188, RZ, 0x7610, R188 ;  /* 0x00007610ffbc7816 */ /* 0x001fe400000000bc */
[----:B------:R-:W-:-:S04]  /*5160*/  SHF.R.S32.HI R155, RZ, 0x1f, R3 ;  /* 0x0000001fff9b7819 */ /* 0x000fc80000011403 */
[----:B------:R0:W2:Y:S01]  /*5170*/  @!P0 LDG.E.U8 R188, desc[UR14][R186.64] ;  /* 0x0000000ebabc8981 */ /* 0x0000a2000c1e1100 */
[----:B------:R-:W-:Y:S02]  /*5180*/  PRMT R175, RZ, 0x7610, R175 ;  /* 0x00007610ffaf7816 */ /* 0x000fe400000000af */
[----:B0-----:R-:W-:-:S04]  /*5190*/  IADD3 R186, P1, R3, UR40, RZ ;  /* 0x0000002803ba7c10 */ /* 0x001fc8000ff3e0ff */
[----:B------:R-:W-:-:S05]  /*51a0*/  IADD3.X R187, R155, UR26, RZ, P1, !PT ;  /* 0x0000001a9bbb7c10 */ /* 0x000fca0008ffe4ff */
[----:B------:R0:W2:Y:S01]  /*51b0*/  @!P0 LDG.E.U8 R175, desc[UR14][R186.64] ;  /* 0x0000000ebaaf8981 */ /* 0x0000a2000c1e1100 */
[----:B------:R-:W-:Y:S02]  /*51c0*/  PRMT R189, RZ, 0x7610, R189 ;  /* 0x00007610ffbd7816 */ /* 0x000fe400000000bd */
[----:B0-----:R-:W-:-:S04]  /*51d0*/  IADD3 R186, P1, R3, UR39, RZ ;  /* 0x0000002703ba7c10 */ /* 0x001fc8000ff3e0ff */
[----:B------:R-:W-:Y:S02]  /*51e0*/  IADD3.X R187, R155, UR25, RZ, P1, !PT ;  /* 0x000000199bbb7c10 */ /* 0x000fe40008ffe4ff */
[----:B------:R-:W-:-:S03]  /*51f0*/  IADD3 R154, P1, R3, UR38, RZ ;  /* 0x00000026039a7c10 */ /* 0x000fc6000ff3e0ff */
[----:B------:R0:W2:Y:S01]  /*5200*/  @!P0 LDG.E.U8 R189, desc[UR14][R186.64] ;  /* 0x0000000ebabd8981 */ /* 0x0000a2000c1e1100 */
[----:B------:R-:W-:Y:S02]  /*5210*/  IADD3.X R155, R163, UR24, RZ, P1, !PT ;  /* 0x00000018a39b7c10 */ /* 0x000fe40008ffe4ff */
[----:B------:R-:W-:Y:S02]  /*5220*/  LOP3.LUT R163, R174, 0xffff, RZ, 0xc0, !PT ;  /* 0x0000ffffaea37812 */ /* 0x000fe400078ec0ff */
[----:B0-----:R-:W-:Y:S02]  /*5230*/  PRMT R186, RZ, 0x7610, R186 ;  /* 0x00007610ffba7816 */ /* 0x001fe400000000ba */
[----:B------:R-:W-:Y:S02]  /*5240*/  PRMT R163, R22, 0x3340, R163 ;  /* 0x0000334016a37816 */ /* 0x000fe400000000a3 */
[----:B------:R-:W-:Y:S02]  /*5250*/  SHF.R.S32.HI R22, RZ, 0x1f, R3 ;  /* 0x0000001fff167819 */ /* 0x000fe40000011403 */
[----:B------:R0:W2:Y:S01]  /*5260*/  @!P0 LDG.E.U8 R186, desc[UR14][R154.64] ;  /* 0x0000000e9aba8981 */ /* 0x0000a2000c1e1100 */
[----:B------:R-:W-:-:S02]  /*5270*/  PRMT R174, RZ, 0x7610, R174 ;  /* 0x00007610ffae7816 */ /* 0x000fc400000000ae */
[----:B0-----:R-:W-:-:S04]  /*5280*/  IADD3 R154, P1, R3, UR37, RZ ;  /* 0x00000025039a7c10 */ /* 0x001fc8000ff3e0ff */
[----:B------:R-:W-:-:S05]  /*5290*/  IADD3.X R155, R22, UR51, RZ, P1, !PT ;  /* 0x00000033169b7c10 */ /* 0x000fca0008ffe4ff */
[----:B------:R0:W2:Y:S02]  /*52a0*/  @!P0 LDG.E.U8 R174, desc[UR14][R154.64] ;  /* 0x0000000e9aae8981 */ /* 0x0000a4000c1e1100 */
[----:B0-----:R-:W-:-:S05]  /*52b0*/  IADD3 R154, P1, R3, R15, RZ ;  /* 0x0000000f039a7210 */ /* 0x001fca0007f3e0ff */
[----:B------:R-:W-:Y:S01]  /*52c0*/  IMAD.X R155, R22, 0x1, R2, P1 ;  /* 0x00000001169b7824 */ /* 0x000fe200008e0602 */
[----:B------:R-:W-:-:S04]  /*52d0*/  IADD3 R22, P1, R3, R10, RZ ;  /* 0x0000000a03167210 */ /* 0x000fc80007f3e0ff */
[----:B------:R0:W2:Y:S01]  /*52e0*/  @!P0 LDG.E.U8 R173, desc[UR14][R154.64] ;  /* 0x0000000e9aad8981 */ /* 0x0000a2000c1e1100 */
[----:B------:R-:W-:Y:S02]  /*52f0*/  PRMT R187, RZ, 0x7610, R187 ;  /* 0x00007610ffbb7816 */ /* 0x000fe400000000bb */
[----:B0-----:R-:W-:Y:S02]  /*5300*/  LOP3.LUT R154, R159, 0xffff, RZ, 0xc0, !PT ;  /* 0x0000ffff9f9a7812 */ /* 0x001fe400078ec0ff */
[----:B------:R-:W-:Y:S02]  /*5310*/  SHF.R.S32.HI R159, RZ, 0x1f, R3 ;  /* 0x0000001fff9f7819 */ /* 0x000fe40000011403 */
[----:B------:R-:W-:-:S03]  /*5320*/  PRMT R154, R23, 0x3340, R154 ;  /* 0x00003340179a7816 */ /* 0x000fc6000000009a */
[----:B------:R-:W-:Y:S01]  /*5330*/  IMAD.X R23, R159, 0x1, R12, P1 ;  /* 0x000000019f177824 */ /* 0x000fe200008e060c */
[----:B------:R-:W-:-:S04]  /*5340*/  LOP3.LUT R155, R164, 0xffff, RZ, 0xc0, !PT ;  /* 0x0000ffffa49b7812 */ /* 0x000fc800078ec0ff */
[----:B------:R0:W2:Y:S01]  /*5350*/  @!P0 LDG.E.U8 R187, desc[UR14][R22.64] ;  /* 0x0000000e16bb8981 */ /* 0x0000a2000c1e1100 */
[----:B------:R-:W-:Y:S02]  /*5360*/  PRMT R164, RZ, 0x7610, R164 ;  /* 0x00007610ffa47816 */ /* 0x000fe400000000a4 */
[----:B0-----:R-:W-:-:S04]  /*5370*/  IADD3 R22, P1, R3, UR50, RZ ;  /* 0x0000003203167c10 */ /* 0x001fc8000ff3e0ff */
[----:B------:R-:W-:-:S05]  /*5380*/  IADD3.X R23, R159, UR36, RZ, P1, !PT ;  /* 0x000000249f177c10 */ /* 0x000fca0008ffe4ff */
[----:B------:R0:W2:Y:S01]  /*5390*/  @!P0 LDG.E.U8 R164, desc[UR14][R22.64] ;  /* 0x0000000e16a48981 */ /* 0x0000a2000c1e1100 */
[----:B------:R-:W-:Y:S02]  /*53a0*/  LOP3.LUT R184, R184, 0xffff, RZ, 0xc0, !PT ;  /* 0x0000ffffb8b87812 */ /* 0x000fe400078ec0ff */
[----:B------:R-:W-:-:S04]  /*53b0*/  LOP3.LUT R160, R160, 0xffff, RZ, 0xc0, !PT ;  /* 0x0000ffffa0a07812 */ /* 0x000fc800078ec0ff */
[----:B------:R-:W-:Y:S02]  /*53c0*/  PRMT R160, R160, 0x3340, R184 ;  /* 0x00003340a0a07816 */ /* 0x000fe400000000b8 */
[----:B------:R-:W1:Y:S01]  /*53d0*/  S2R R184, SR_TID.X ;  /* 0x0000000000b87919 */ /* 0x000e620000002100 */
[----:B------:R-:W-:Y:S02]  /*53e0*/  LOP3.LUT R20, R20, 0xffff, RZ, 0xc0, !PT ;  /* 0x0000ffff14147812 */ /* 0x000fe400078ec0ff */
[----:B0-----:R-:W-:Y:S02]  /*53f0*/  LOP3.LUT R23, R172, 0xffff, RZ, 0xc0, !PT ;  /* 0x0000ffffac177812 */ /* 0x001fe400078ec0ff */
[----:B------:R-:W-:Y:S02]  /*5400*/  LOP3.LUT R159, R165, 0xffff, RZ, 0xc0, !PT ;  /* 0x0000ffffa59f7812 */ /* 0x000fe400078ec0ff */
[----:B------:R-:W-:Y:S02]  /*5410*/  PRMT R23, R20, 0x3340, R23 ;  /* 0x0000334014177816 */ /* 0x000fe40000000017 */
[----:B------:R-:W-:-:S02]  /*5420*/  LOP3.LUT R168, R168, 0xffff, RZ, 0xc0, !PT ;  /* 0x0000ffffa8a87812 */ /* 0x000fc400078ec0ff */
[----:B------:R-:W-:Y:S02]  /*5430*/  LOP3.LUT R178, R178, 0xffff, RZ, 0xc0, !PT ;  /* 0x0000ffffb2b27812 */ /* 0x000fe400078ec0ff */
[----:B------:R-:W-:Y:S02]  /*5440*/  LOP3.LUT R165, R170, 0xffff, RZ, 0xc0, !PT ;  /* 0x0000ffffaaa57812 */ /* 0x000fe400078ec0ff */
[----:B------:R-:W-:Y:S02]  /*5450*/  LOP3.LUT R182, R182, 0xffff, RZ, 0xc0, !PT ;  /* 0x0000ffffb6b67812 */ /* 0x000fe400078ec0ff */
[----:B------:R-:W-:Y:S02]  /*5460*/  LOP3.LUT R20, R167, 0xffff, RZ, 0xc0, !PT ;  /* 0x0000ffffa7147812 */ /* 0x000fe400078ec0ff */
[----:B------:R-:W-:Y:S02]  /*5470*/  LOP3.LUT R177, R177, 0xffff, RZ, 0xc0, !PT ;  /* 0x0000ffffb1b17812 */ /* 0x000fe400078ec0ff */
        /* <DEDUP_REMOVED lines=11> */
[----:B------:R-:W-:Y:S02]  /*5530*/  PRMT R167, R168, 0x3340, R178 ;  /* 0x00003340a8a77816 */ /* 0x000fe400000000b2 */
[----:B------:R-:W-:-:S02]  /*5540*/  LOP3.LUT R183, R183, 0xffff, RZ, 0xc0, !PT ;  /* 0x0000ffffb7b77812 */ /* 0x000fc400078ec0ff */
[----:B------:R-:W-:Y:S02]  /*5550*/  PRMT R165, R165, 0x3340, R182 ;  /* 0x00003340a5a57816 */ /* 0x000fe400000000b6 */
[----:B------:R-:W-:Y:S02]  /*5560*/  PRMT R168, R20, 0x3340, R177 ;  /* 0x0000334014a87816 */ /* 0x000fe400000000b1 */
[----:B------:R-:W-:Y:S02]  /*5570*/  PRMT R169, R169, 0x3340, R181 ;  /* 0x00003340a9a97816 */ /* 0x000fe400000000b5 */
[----:B------:R-:W-:Y:S02]  /*5580*/  PRMT R161, R161, 0x3340, R180 ;  /* 0x00003340a1a17816 */ /* 0x000fe400000000b4 */
[----:B------:R-:W-:Y:S02]  /*5590*/  PRMT R156, R156, 0x3340, R179 ;  /* 0x000033409c9c7816 */ /* 0x000fe400000000b3 */
[----:B------:R-:W-:-:S02]  /*55a0*/  LOP3.LUT R157, R157, 0xffff, RZ, 0xc0, !PT ;  /* 0x0000ffff9d9d7812 */ /* 0x000fc400078ec0ff */
[----:B------:R-:W-:Y:S02]  /*55b0*/  LOP3.LUT R197, R197, 0xffff, RZ, 0xc0, !PT ;  /* 0x0000ffffc5c57812 */ /* 0x000fe400078ec0ff */
[----:B------:R-:W-:Y:S02]  /*55c0*/  PRMT R162, R162, 0x3340, R176 ;  /* 0x00003340a2a27816 */ /* 0x000fe400000000b0 */
        /* <DEDUP_REMOVED lines=8> */
[----:B-----5:R-:W-:Y:S02]  /*5650*/  LOP3.LUT R182, R210, 0xffff, RZ, 0xc0, !PT ;  /* 0x0000ffffd2b67812 */ /* 0x020fe400078ec0ff */
[----:B---3--:R-:W-:-:S02]  /*5660*/  LOP3.LUT R212, R212, 0xffff, RZ, 0xc0, !PT ;  /* 0x0000ffffd4d47812 */ /* 0x008fc400078ec0ff */
        /* <DEDUP_REMOVED lines=8> */
[----:B----4-:R-:W-:Y:S02]  /*56f0*/  LOP3.LUT R180, R207, 0xffff, RZ, 0xc0, !PT ;  /* 0x0000ffffcfb47812 */ /* 0x010fe400078ec0ff */
[----:B------:R-:W-:Y:S02]  /*5700*/  LOP3.LUT R209, R209, 0xffff, RZ, 0xc0, !PT ;  /* 0x0000ffffd1d17812 */ /* 0x000fe400078ec0ff */
[----:B--2---:R-:W-:Y:S02]  /*5710*/  LOP3.LUT R181, R211, 0xffff, RZ, 0xc0, !PT ;  /* 0x0000ffffd3b57812 */ /* 0x004fe400078ec0ff */
[----:B------:R-:W-:-:S02]  /*5720*/  LOP3.LUT R213, R213, 0xffff, RZ, 0xc0, !PT ;  /* 0x0000ffffd5d57812 */ /* 0x000fc400078ec0ff */
[----:B------:R-:W-:Y:S02]  /*5730*/  PRMT R155, R152, 0x3340, R155 ;  /* 0x00003340989b7816 */ /* 0x000fe4000000009b */
[----:B------:R-:W-:Y:S02]  /*5740*/  PRMT R22, R22, 0x3340, R185 ;  /* 0x0000334016167816 */ /* 0x000fe400000000b9 */
[----:B------:R-:W-:Y:S02]  /*5750*/  PRMT R159, R159, 0x3340, R183 ;  /* 0x000033409f9f7816 */ /* 0x000fe400000000b7 */
[----:B------:R-:W-:Y:S02]  /*5760*/  PRMT R152, R235, 0x5410, R21 ;  /* 0x00005410eb987816 */ /* 0x000fe40000000015 */
[----:B------:R-:W-:Y:S02]  /*5770*/  PRMT R157, R157, 0x3340, R197 ;  /* 0x000033409d9d7816 */ /* 0x000fe400000000c5 */
[----:B------:R-:W-:-:S02]  /*5780*/  PRMT R170, R170, 0x3340, R200 ;  /* 0x00003340aaaa7816 */ /* 0x000fc400000000c8 */
        /* <DEDUP_REMOVED lines=22> */
[----:B------:R-:W-:Y:S02]  /*58f0*/  LOP3.LUT R185, R9, 0x10, RZ, 0x3c, !PT ;  /* 0x0000001009b97812 */ /* 0x000fe400078e3cff */
[----:B------:R-:W-:-:S02]  /*5900*/  PRMT R161, R166, 0x5410, R172 ;  /* 0x00005410a6a17816 */ /* 0x000fc400000000ac */
[----:B------:R-:W-:Y:S02]  /*5910*/  PRMT R162, R176, 0x5410, R179 ;  /* 0x00005410b0a27816 */ /* 0x000fe400000000b3 */
[----:B------:R-:W-:Y:S02]  /*5920*/  PRMT R163, R180, 0x5410, R181 ;  /* 0x00005410b4a37816 */ /* 0x000fe400000000b5 */
[----:B-1----:R-:W-:Y:S01]  /*5930*/  LOP3.LUT R184, R184, 0x7f, RZ, 0xc0, !PT ;  /* 0x0000007fb8b87812 */ /* 0x002fe200078ec0ff */
[----:B------:R0:W-:Y:S04]  /*5940*/  STS.128 [R9+UR12], R20 ;  /* 0x0000001409007988 */ /* 0x0001e80008000c0c */
[----:B------:R-:W-:Y:S04]  /*5950*/  STS.128 [R9+UR12+0x1000], R152 ;  /* 0x0010009809007988 */ /* 0x000fe80008000c0c */
[----:B------:R-:W-:Y:S04]  /*5960*/  STS.128 [R185+UR12], R156 ;  /* 0x0000009cb9007988 */ /* 0x000fe80008000c0c */
[----:B------:R1:W-:Y:S04]  /*5970*/  STS.128 [R185+UR12+0x1000], R160 ;  /* 0x001000a0b9007988 */ /* 0x0003e80008000c0c */
[----:B------:R2:W-:Y:S01]  /*5980*/  STS.U8 [R184+UR12+0x2700], R214 ;  /* 0x002700d6b8007988 */ /* 0x0005e2000800000c */
[----:B------:R-:W-:Y:S01]  /*5990*/  UMOV UR9, 0xc0000010 ;  /* 0xc000001000097882 */ /* 0x000fe20000000000 */
[----:B------:R-:W-:Y:S01]  /*59a0*/  UMOV UR6, UR10 ;  /* 0x0000000a00067c82 */ /* 0x000fe20008000000 */
[----:B------:R-:W-:Y:S01]  /*59b0*/  UMOV UR7, UR11 ;  /* 0x0000000b00077c82 */ /* 0x000fe20008000000 */
[----:B------:R2:W-:Y:S01]  /*59c0*/  STS.U8 [R184+UR12+0x2600], R216 ;  /* 0x002600d8b8007988 */ /* 0x0005e2000800000c */
[----:B------:R-:W-:Y:S01]  /*59d0*/  UMOV UR18, UR10 ;  /* 0x0000000a00127c82 */ /* 0x000fe20008000000 */
[----:B------:R-:W-:Y:S01]  /*59e0*/  UMOV UR19, UR11 ;  /* 0x0000000b00137c82 */ /* 0x000fe20008000000 */
[----:B------:R-:W-:Y:S01]  /*59f0*/  UMOV UR22, UR10 ;  /* 0x0000000a00167c82 */ /* 0x000fe20008000000 */
[----:B------:R2:W-:Y:S01]  /*5a00*/  STS.U8 [R184+UR12+0x2500], R218 ;  /* 0x002500dab8007988 */ /* 0x0005e2000800000c */
[----:B------:R-:W-:Y:S01]  /*5a10*/  UMOV UR23, UR11 ;  /* 0x0000000b00177c82 */ /* 0x000fe20008000000 */
[----:B0-----:R-:W0:Y:S02]  /*5a20*/  LDC R20, c[0x0][0x238] ;  /* 0x00008e00ff147b82 */ /* 0x001e240000000800 */
[----:B------:R2:W-:Y:S01]  /*5a30*/  STS.U8 [R184+UR12+0x2400], R220 ;  /* 0x002400dcb8007988 */ /* 0x0005e2000800000c */
[----:B-1----:R-:W-:-:S03]  /*5a40*/  LOP3.LUT R185, R184, 0x10, RZ, 0x3c, !PT ;  /* 0x00000010b8b97812 */ /* 0x002fc600078e3cff */
[----:B------:R2:W-:Y:S04]  /*5a50*/  STS.U8 [R184+UR12+0x2300], R188 ;  /* 0x002300bcb8007988 */ /* 0x0005e8000800000c */
        /* <DEDUP_REMOVED lines=10> */
[----:B------:R2:W-:Y:S01]  /*5b00*/  STS.U8 [R185+UR12+0x2780], R164 ;  /* 0x002780a4b9007988 */ /* 0x0005e2000800000c */
[----:B------:R1:W-:Y:S06]  /*5b10*/  MEMBAR.ALL.CTA ;  /* 0x0000000000007992 */ /* 0x0003ec0000008000 */
[----:B-1----:R-:W1:Y:S02]  /*5b20*/  FENCE.VIEW.ASYNC.S ;  /* 0x00000000000073c6 */ /* 0x002e640000000000 */
[----:B-1----:R-:W-:Y:S06]  /*5b30*/  BAR.SYNC.DEFER_BLOCKING 0x0 ;  /* 0x0000000000007b1d */ /* 0x002fec0000010000 */
[----:B------:R-:W-:-:S06]  /*5b40*/  WARPGROUP.ARRIVE ;  /* 0x00000000000079c5 */ /* 0x000fcc0000000000 */
[----:B------:R-:W-:Y:S04]  /*5b50*/  QGMMA.64x64x32.F32.E4M3.E4M3 R120, gdesc[UR8], R120 ;  /* 0x00e00000087879f3 */ /* 0x000fe80008700878 */
[----:B------:R-:W-:Y:S04]  /*5b60*/  QGMMA.64x64x32.F32.E4M3.E4M3 R88, gdesc[UR4], R88 ;  /* 0x00e00000045879f3 */ /* 0x000fe80008700858 */
[----:B------:R-:W-:Y:S04]  /*5b70*/  QGMMA.64x64x32.F32.E4M3.E4M3 R56, gdesc[UR16], R56 ;  /* 0x00e00000103879f3 */ /* 0x000fe80008700838 */
[----:B------:R-:W-:Y:S01]  /*5b80*/  QGMMA.64x64x32.F32.E4M3.E4M3 R24, gdesc[UR20], R24, gsb0 ;  /* 0x00e00000141879f3 */ /* 0x000fe20008000818 */
[----:B------:R-:W-:-:S02]  /*5b90*/  UIADD3 UR13, UR13, -0x1, URZ ;  /* 0xffffffff0d0d7890 */ /* 0x000fc4000fffe03f */
[----:B------:R-:W-:-:S04]  /*5ba0*/  UIADD3 UR50, UP0, UR52, UR50, URZ ;  /* 0x0000003234327290 */ /* 0x000fc8000ff1e03f */
[----:B------:R-:W-:Y:S01]  /*5bb0*/  ISETP.NE.U32.AND P0, PT, RZ, UR13, PT ;  /* 0x0000000dff007c0c */ /* 0x000fe2000bf05070 */
[----:B------:R-:W-:Y:S02]  /*5bc0*/  UIADD3 UR49, UP4, UR52, UR49, URZ ;  /* 0x0000003134317290 */ /* 0x000fe4000ff9e03f */
[----:B------:R-:W-:Y:S02]  /*5bd0*/  UIADD3 UR48, UP3, UR52, UR48, URZ ;  /* 0x0000003034307290 */ /* 0x000fe4000ff7e03f */
[----:B------:R-:W-:Y:S02]  /*5be0*/  UIADD3 UR47, UP6, UR52, UR47, URZ ;  /* 0x0000002f342f7290 */ /* 0x000fe4000ffde03f */
[----:B------:R-:W-:Y:S02]  /*5bf0*/  UIADD3 UR46, UP5, UR52, UR46, URZ ;  /* 0x0000002e342e7290 */ /* 0x000fe4000ffbe03f */
[----:B------:R-:W-:Y:S02]  /*5c00*/  UIADD3 UR45, UP2, UR52, UR45, URZ ;  /* 0x0000002d342d7290 */ /* 0x000fe4000ff5e03f */
[----:B------:R-:W-:Y:S01]  /*5c10*/  UIADD3 UR44, UP1, UR52, UR44, URZ ;  /* 0x0000002c342c7290 */ /* 0x000fe2000ff3e03f */
[----:B0-----:R-:W-:Y:S01]  /*5c20*/  IMAD.SHL.U32 R20, R20, 0x20, RZ ;  /* 0x0000002014147824 */ /* 0x001fe200078e00ff */
[----:B------:R-:W-:Y:S01]  /*5c30*/  UIADD3.X UR36, UR53, UR36, URZ, UP0, !UPT ;  /* 0x0000002435247290 */ /* 0x000fe200087fe43f */
[----:B------:R-:W-:Y:S01]  /*5c40*/  IADD3 R15, P1, R15, UR52, RZ ;  /* 0x000000340f0f7c10 */ /* 0x000fe2000ff3e0ff */
[----:B------:R-:W-:Y:S01]  /*5c50*/  UIADD3.X UR35, UR53, UR35, URZ, UP4, !UPT ;  /* 0x0000002335237290 */ /* 0x000fe2000a7fe43f */
[----:B------:R-:W-:Y:S01]  /*5c60*/  IADD3 R10, P2, R10, UR52, RZ ;  /* 0x000000340a0a7c10 */ /* 0x000fe2000ff5e0ff */
[----:B------:R-:W-:-:S02]  /*5c70*/  UIADD3.X UR34, UR53, UR34, URZ, UP3, !UPT ;  /* 0x0000002235227290 */ /* 0x000fc40009ffe43f */
[----:B------:R-:W-:Y:S02]  /*5c80*/  UIADD3.X UR33, UR53, UR33, URZ, UP6, !UPT ;  /* 0x0000002135217290 */ /* 0x000fe4000b7fe43f */
[----:B------:R-:W-:Y:S02]  /*5c90*/  UIADD3.X UR32, UR53, UR32, URZ, UP5, !UPT ;  /* 0x0000002035207290 */ /* 0x000fe4000affe43f */
[----:B------:R-:W-:Y:S02]  /*5ca0*/  UIADD3.X UR31, UR53, UR31, URZ, UP2, !UPT ;  /* 0x0000001f351f7290 */ /* 0x000fe400097fe43f */
[----:B------:R-:W-:Y:S02]  /*5cb0*/  UIADD3.X UR30, UR53, UR30, URZ, UP1, !UPT ;  /* 0x0000001e351e7290 */ /* 0x000fe40008ffe43f */
[----:B------:R-:W-:Y:S02]  /*5cc0*/  UIADD3 UR43, UP0, UR52, UR43, URZ ;  /* 0x0000002b342b7290 */ /* 0x000fe4000ff1e03f */
[----:B------:R-:W-:-:S02]  /*5cd0*/  UIADD3 UR42, UP4, UR52, UR42, URZ ;  /* 0x0000002a342a7290 */ /* 0x000fc4000ff9e03f */
[----:B------:R-:W-:Y:S02]  /*5ce0*/  UIADD3 UR41, UP3, UR52, UR41, URZ ;  /* 0x0000002934297290 */ /* 0x000fe4000ff7e03f */
[----:B------:R-:W-:Y:S02]  /*5cf0*/  UIADD3 UR40, UP6, UR52, UR40, URZ ;  /* 0x0000002834287290 */ /* 0x000fe4000ffde03f */
[----:B------:R-:W-:Y:S02]  /*5d00*/  UIADD3 UR39, UP5, UR52, UR39, URZ ;  /* 0x0000002734277290 */ /* 0x000fe4000ffbe03f */
[----:B------:R-:W-:Y:S02]  /*5d10*/  UIADD3 UR38, UP2, UR52, UR38, URZ ;  /* 0x0000002634267290 */ /* 0x000fe4000ff5e03f */
[----:B------:R-:W-:Y:S01]  /*5d20*/  UIADD3 UR37, UP1, UR52, UR37, URZ ;  /* 0x0000002534257290 */ /* 0x000fe2000ff3e03f */
[----:B------:R-:W-:Y:S01]  /*5d30*/  IADD3 R11, P3, R20, R11, RZ ;  /* 0x0000000b140b7210 */ /* 0x000fe20007f7e0ff */
[----:B------:R-:W-:-:S02]  /*5d40*/  UIADD3.X UR29, UR53, UR29, URZ, UP0, !UPT ;  /* 0x0000001d351d7290 */ /* 0x000fc400087fe43f */
[----:B------:R-:W-:Y:S01]  /*5d50*/  IADD3.X R2, R2, UR53, RZ, P1, !PT ;  /* 0x0000003502027c10 */ /* 0x000fe20008ffe4ff */
[----:B------:R-:W-:Y:S02]  /*5d60*/  UIADD3.X UR28, UR53, UR28, URZ, UP4, !UPT ;  /* 0x0000001c351c7290 */ /* 0x000fe4000a7fe43f */
[----:B------:R-:W-:Y:S01]  /*5d70*/  IADD3.X R12, R12, UR53, RZ, P2, !PT ;  /* 0x000000350c0c7c10 */ /* 0x000fe200097fe4ff */
[----:B------:R-:W-:Y:S02]  /*5d80*/  UIADD3.X UR27, UR53, UR27, URZ, UP3, !UPT ;  /* 0x0000001b351b7290 */ /* 0x000fe40009ffe43f */
[----:B------:R-:W-:Y:S02]  /*5d90*/  UIADD3.X UR26, UR53, UR26, URZ, UP6, !UPT ;  /* 0x0000001a351a7290 */ /* 0x000fe4000b7fe43f */
[----:B------:R-:W-:Y:S02]  /*5da0*/  UIADD3.X UR25, UR53, UR25, URZ, UP5, !UPT ;  /* 0x0000001935197290 */ /* 0x000fe4000affe43f */
[----:B------:R-:W-:-:S02]  /*5db0*/  UIADD3.X UR24, UR53, UR24, URZ, UP2, !UPT ;  /* 0x0000001835187290 */ /* 0x000fc400097fe43f */
[----:B------:R-:W-:Y:S01]  /*5dc0*/  UIADD3.X UR51, UR53, UR51, URZ, UP1, !UPT ;  /* 0x0000003335337290 */ /* 0x000fe20008ffe43f */
[----:B------:R-:W-:Y:S01]  /*5dd0*/  VIADD R0, R0, 0xffffffe0 ;  /* 0xffffffe000007836 */ /* 0x000fe20000000000 */
[----:B------:R-:W-:Y:S01]  /*5de0*/  LEA.HI.X.SX32 R13, R20, R13, 0x1, P3 ;  /* 0x0000000d140d7211 */ /* 0x000fe200018f0eff */
[----:B------:R-:W-:Y:S02]  /*5df0*/  WARPGROUP.DEPBAR.LE gsb0, 0x0 ;  /* 0x00008000000079c5 */ /* 0x000fe40000010000 */
[----:B--2---:R-:W-:Y:S07]  /*5e00*/  @P0 BRA `(.L_x_1) ;  /* 0xffffffd400f40947 */ /* 0x004fee000383ffff */
.L_x_0:
[----:B------:R-:W0:Y:S01]  /*5e10*/  S2R R3, SR_TID.X ;  /* 0x0000000000037919 */ /* 0x000e220000002100 */
[----:B------:R-:W-:Y:S01]  /*5e20*/  F2FP.SATFINITE.E4M3.F32.PACK_AB_MERGE_C R120, R121, R120, RZ ;  /* 0x000000787978723e */ /* 0x000fe200048070ff */
[----:B------:R-:W-:Y:S01]  /*5e30*/  ULDC.64 UR28, c[0x0][0x228] ;  /* 0x00008a00001c7ab9 */ /* 0x000fe20000000a00 */
[----:B------:R-:W-:Y:S01]  /*5e40*/  F2FP.SATFINITE.E4M3.F32.PACK_AB_MERGE_C R56, R57, R56, RZ ;  /* 0x000000383938723e */ /* 0x000fe200048070ff */
[----:B------:R-:W1:Y:S01]  /*5e50*/  S2R R0, SR_TID.X ;  /* 0x0000000000007919 */ /* 0x000e620000002100 */
[----:B------:R-:W-:Y:S01]  /*5e60*/  LOP3.LUT R120, R120, 0xffff, RZ, 0xc0, !PT ;  /* 0x0000ffff78787812 */ /* 0x000fe200078ec0ff */
[----:B------:R-:W-:Y:S01]  /*5e70*/  VIADD R10, R7, 0x1 ;  /* 0x00000001070a7836 */ /* 0x000fe20000000000 */
[----:B------:R-:W-:Y:S01]  /*5e80*/  LOP3.LUT R5, R56, 0xffff, RZ, 0xc0, !PT ;  /* 0x0000ffff38057812 */ /* 0x000fe200078ec0ff */
[----:B------:R-:W-:Y:S01]  /*5e90*/  ULDC UR4, c[0x0][0x22c] ;  /* 0x00008b0000047ab9 */ /* 0x000fe20000000800 */
[----:B------:R-:W-:Y:S01]  /*5ea0*/  F2FP.SATFINITE.E4M3.F32.PACK_AB_MERGE_C R122, R123, R122, RZ ;  /* 0x0000007a7b7a723e */ /* 0x000fe200048070ff */
[----:B------:R-:W-:Y:S01]  /*5eb0*/  VIADD R4, R7, 0x2 ;  /* 0x0000000207047836 */ /* 0x000fe20000000000 */
[----:B------:R-:W-:Y:S01]  /*5ec0*/  F2FP.SATFINITE.E4M3.F32.PACK_AB_MERGE_C R88, R89, R88, RZ ;  /* 0x000000585958723e */ /* 0x000fe200048070ff */
[----:B------:R-:W-:Y:S01]  /*5ed0*/  ULDC UR5, c[0x0][0x22c] ;  /* 0x00008b0000057ab9 */ /* 0x000fe20000000800 */
[----:B------:R-:W-:Y:S01]  /*5ee0*/  F2FP.SATFINITE.E4M3.F32.PACK_AB_MERGE_C R58, R59, R58, RZ ;  /* 0x0000003a3b3a723e */ /* 0x000fe200048070ff */
[----:B------:R-:W-:Y:S01]  /*5ef0*/  ULDC UR26, c[0x0][0x248] ;  /* 0x00009200001a7ab9 */ /* 0x000fe20000000800 */
[----:B------:R-:W-:Y:S01]  /*5f00*/  F2FP.SATFINITE.E4M3.F32.PACK_AB_MERGE_C R24, R25, R24, RZ ;  /* 0x000000181918723e */ /* 0x000fe200048070ff */
[----:B------:R-:W-:Y:S01]  /*5f10*/  ULDC.64 UR6, c[0x0][0x228] ;  /* 0x00008a0000067ab9 */ /* 0x000fe20000000a00 */
[----:B------:R-:W-:Y:S01]  /*5f20*/  F2FP.SATFINITE.E4M3.F32.PACK_AB_MERGE_C R90, R91, R90, RZ ;  /* 0x0000005a5b5a723e */ /* 0x000fe200048070ff */
[----:B------:R-:W-:Y:S01]  /*5f30*/  ULDC.64 UR30, c[0x0][0x228] ;  /* 0x00008a00001e7ab9 */ /* 0x000fe20000000a00 */
[----:B------:R-:W-:Y:S01]  /*5f40*/  F2FP.SATFINITE.E4M3.F32.PACK_AB_MERGE_C R26, R27, R26, RZ ;  /* 0x0000001a1b1a723e */ /* 0x000fe200048070ff */
[----:B------:R-:W-:Y:S01]  /*5f50*/  ULDC.64 UR24, c[0x0][0x228] ;  /* 0x00008a0000187ab9 */ /* 0x000fe20000000a00 */
[----:B------:R-:W-:Y:S01]  /*5f60*/  LOP3.LUT R122, R122, 0xffff, RZ, 0xc0, !PT ;  /* 0x0000ffff7a7a7812 */ /* 0x000fe200078ec0ff */
[----:B------:R-:W-:Y:S01]  /*5f70*/  ULDC.64 UR22, c[0x0][0x228] ;  /* 0x00008a0000167ab9 */ /* 0x000fe20000000a00 */
[----:B------:R-:W-:Y:S01]  /*5f80*/  LOP3.LUT R88, R88, 0xffff, RZ, 0xc0, !PT ;  /* 0x0000ffff58587812 */ /* 0x000fe200078ec0ff */
[----:B------:R-:W-:Y:S01]  /*5f90*/  ULDC.64 UR20, c[0x0][0x228] ;  /* 0x00008a0000147ab9 */ /* 0x000fe20000000a00 */
[----:B------:R-:W-:Y:S01]  /*5fa0*/  LOP3.LUT R11, R58, 0xffff, RZ, 0xc0, !PT ;  /* 0x0000ffff3a0b7812 */ /* 0x000fe200078ec0ff */
[----:B------:R-:W-:Y:S01]  /*5fb0*/  ULDC.64 UR18, c[0x0][0x228] ;  /* 0x00008a0000127ab9 */ /* 0x000fe20000000a00 */
[----:B------:R-:W-:Y:S01]  /*5fc0*/  LOP3.LUT R15, R24, 0xffff, RZ, 0xc0, !PT ;  /* 0x0000ffff180f7812 */ /* 0x000fe200078ec0ff */
[----:B------:R-:W-:Y:S01]  /*5fd0*/  ULDC.64 UR16, c[0x0][0x228] ;  /* 0x00008a0000107ab9 */ /* 0x000fe20000000a00 */
[----:B------:R-:W-:Y:S01]  /*5fe0*/  F2FP.SATFINITE.E4M3.F32.PACK_AB_MERGE_C R124, R125, R124, RZ ;  /* 0x0000007c7d7c723e */ /* 0x000fe200048070ff */
[----:B------:R-:W-:Y:S01]  /*5ff0*/  ULDC.64 UR10, c[0x0][0x228] ;  /* 0x00008a00000a7ab9 */ /* 0x000fe20000000a00 */
[----:B------:R-:W-:Y:S01]  /*6000*/  F2FP.SATFINITE.E4M3.F32.PACK_AB_MERGE_C R60, R61, R60, RZ ;  /* 0x0000003c3d3c723e */ /* 0x000fe200048070ff */
[C---:B0-----:R-:W-:Y:S01]  /*6010*/  IMAD.SHL.U32 R2, R3.reuse, 0x10, RZ ;  /* 0x0000001003027824 */ /* 0x041fe200078e00ff */
[----:B------:R-:W-:Y:S01]  /*6020*/  LOP3.LUT R90, R90, 0xffff, RZ, 0xc0, !PT ;  /* 0x0000ffff5a5a7812 */ /* 0x000fe200078ec0ff */
[----:B------:R-:W-:Y:S01]  /*6030*/  IMAD.SHL.U32 R3, R3, 0x40, RZ ;  /* 0x0000004003037824 */ /* 0x000fe200078e00ff */
[----:B------:R-:W-:Y:S01]  /*6040*/  LOP3.LUT R19, R26, 0xffff, RZ, 0xc0, !PT ;  /* 0x0000ffff1a137812 */ /* 0x000fe200078ec0ff */
[----:B------:R-:W-:Y:S01]  /*6050*/  ULDC.64 UR8, c[0x0][0x228] ;  /* 0x00008a0000087ab9 */ /* 0x000fe20000000a00 */
[----:B------:R-:W-:-:S02]  /*6060*/  LOP3.LUT R2, R2, 0xf0, RZ, 0xc0, !PT ;  /* 0x000000f002027812 */ /* 0x000fc400078ec0ff */
[----:B------:R-:W-:Y:S02]  /*6070*/  LOP3.LUT R3, R3, 0x400, RZ, 0xc0, !PT ;  /* 0x0000040003037812 */ /* 0x000fe400078ec0ff */
[----:B-1----:R-:W-:Y:S02]  /*6080*/  LOP3.LUT R9, R0, 0x60, RZ, 0xc0, !PT ;  /* 0x0000006000097812 */ /* 0x002fe400078ec0ff */
[----:B------:R-:W-:Y:S01]  /*6090*/  IADD3 R2, R3, UR12, R2 ;  /* 0x0000000c03027c10 */ /* 0x000fe2000fffe002 */
[----:B------:R-:W-:Y:S01]  /*60a0*/  VIADD R3, R7, 0x3f ;  /* 0x0000003f07037836 */ /* 0x000fe20000000000 */
[----:B------:R-:W-:Y:S02]  /*60b0*/  PRMT R13, R122, 0x3340, R11 ;  /* 0x000033407a0d7816 */ /* 0x000fe4000000000b */
[----:B------:R-:W-:Y:S01]  /*60c0*/  PRMT R14, R88, 0x3340, R15 ;  /* 0x00003340580e7816 */ /* 0x000fe2000000000f */
[----:B------:R-:W-:Y:S01]  /*60d0*/  IMAD R9, R9, 0x8, R2 ;  /* 0x0000000809097824 */ /* 0x000fe200078e0202 */
[----:B------:R-:W-:-:S02]  /*60e0*/  ISETP.GE.AND P0, PT, R3, UR29, PT ;  /* 0x0000001d03007c0c */ /* 0x000fc4000bf06270 */
[----:B------:R-:W-:Y:S02]  /*60f0*/  SHF.R.U32.HI R2, RZ, 0x8, R120 ;  /* 0x00000008ff027819 */ /* 0x000fe40000011678 */
[----:B------:R-:W-:Y:S02]  /*6100*/  SHF.R.U32.HI R3, RZ, 0x8, R5 ;  /* 0x00000008ff037819 */ /* 0x000fe40000011605 */
[----:B------:R-:W-:Y:S02]  /*6110*/  LOP3.LUT R2, R2, 0xffff, RZ, 0xc0, !PT ;  /* 0x0000ffff02027812 */ /* 0x000fe400078ec0ff */
[----:B------:R-:W-:Y:S02]  /*6120*/  LOP3.LUT R3, R3, 0xffff, RZ, 0xc0, !PT ;  /* 0x0000ffff03037812 */ /* 0x000fe400078ec0ff */
[----:B------:R-:W-:Y:S02]  /*6130*/  SHF.R.U32.HI R18, RZ, 0x8, R15 ;  /* 0x00000008ff127819 */ /* 0x000fe4000001160f */
[----:B------:R-:W-:-:S02]  /*6140*/  PRMT R3, R2, 0x3340, R3 ;  /* 0x0000334002037816 */ /* 0x000fc40000000003 */
[----:B------:R-:W-:Y:S02]  /*6150*/  ISETP.GE.AND P2, PT, R10, UR4, PT ;  /* 0x000000040a007c0c */ /* 0x000fe4000bf46270 */
[----:B------:R-:W-:Y:S02]  /*6160*/  LOP3.LUT R124, R124, 0xffff, RZ, 0xc0, !PT ;  /* 0x0000ffff7c7c7812 */ /* 0x000fe400078ec0ff */
[----:B------:R-:W-:Y:S02]  /*6170*/  LOP3.LUT R17, R60, 0xffff, RZ, 0xc0, !PT ;  /* 0x0000ffff3c117812 */ /* 0x000fe400078ec0ff */
[----:B------:R-:W-:Y:S02]  /*6180*/  SHF.R.U32.HI R2, RZ, 0x8, R122 ;  /* 0x00000008ff027819 */ /* 0x000fe4000001167a */
[----:B------:R-:W-:Y:S02]  /*6190*/  SHF.R.U32.HI R11, RZ, 0x8, R11 ;  /* 0x00000008ff0b7819 */ /* 0x000fe4000001160b */
[----:B------:R-:W-:-:S02]  /*61a0*/  PRMT R15, R90, 0x3340, R19 ;  /* 0x000033405a0f7816 */ /* 0x000fc40000000013 */
[----:B------:R-:W-:Y:S02]  /*61b0*/  SHF.R.U32.HI R10, RZ, 0x8, R90 ;  /* 0x00000008ff0a7819 */ /* 0x000fe4000001165a */
[----:B------:R-:W-:Y:S02]  /*61c0*/  SHF.R.U32.HI R19, RZ, 0x8, R19 ;  /* 0x00000008ff137819 */ /* 0x000fe40000011613 */
[----:B------:R-:W-:Y:S02]  /*61d0*/  PRMT R12, R120, 0x3340, R5 ;  /* 0x00003340780c7816 */ /* 0x000fe40000000005 */
[----:B------:R-:W-:Y:S01]  /*61e0*/  ISETP.GE.AND P3, PT, R4, UR5, PT ;  /* 0x0000000504007c0c */ /* 0x000fe2000bf66270 */
[----:B------:R-:W-:Y:S01]  /*61f0*/  ULDC.64 UR4, c[0x0][0x220] ;  /* 0x0000880000047ab9 */ /* 0x000fe20000000a00 */
[----:B------:R-:W-:Y:S02]  /*6200*/  SHF.R.U32.HI R5, RZ, 0x8, R88 ;  /* 0x00000008ff057819 */ /* 0x000fe40000011658 */
[----:B------:R-:W-:-:S02]  /*6210*/  PRMT R16, R124, 0x3340, R17 ;  /* 0x000033407c107816 */ /* 0x000fc40000000011 */
[----:B------:R-:W-:Y:S02]  /*6220*/  LOP3.LUT R2, R2, 0xffff, RZ, 0xc0, !PT ;  /* 0x0000ffff02027812 */ /* 0x000fe400078ec0ff */
[----:B------:R-:W-:Y:S02]  /*6230*/  LOP3.LUT R11, R11, 0xffff, RZ, 0xc0, !PT ;  /* 0x0000ffff0b0b7812 */ /* 0x000fe400078ec0ff */
[----:B------:R-:W-:Y:S02]  /*6240*/  SHF.R.U32.HI R4, RZ, 0x8, R124 ;  /* 0x00000008ff047819 */ /* 0x000fe4000001167c */
[----:B------:R-:W-:Y:S02]  /*6250*/  SHF.R.U32.HI R17, RZ, 0x8, R17 ;  /* 0x00000008ff117819 */ /* 0x000fe40000011611 */
[----:B------:R-:W-:Y:S02]  /*6260*/  LOP3.LUT R20, R10, 0xffff, RZ, 0xc0, !PT ;  /* 0x0000ffff0a147812 */ /* 0x000fe400078ec0ff */
[----:B------:R-:W-:-:S02]  /*6270*/  LOP3.LUT R19, R19, 0xffff, RZ, 0xc0, !PT ;  /* 0x0000ffff13137812 */ /* 0x000fc400078ec0ff */
[----:B------:R-:W-:Y:S02]  /*6280*/  F2FP.SATFINITE.E4M3.F32.PACK_AB_MERGE_C R126, R127, R126, RZ ;  /* 0x0000007e7f7e723e */ /* 0x000fe400048070ff */
[----:B------:R-:W-:Y:S02]  /*6290*/  F2FP.SATFINITE.E4M3.F32.PACK_AB_MERGE_C R62, R63, R62, RZ ;  /* 0x0000003e3f3e723e */ /* 0x000fe400048070ff */
[----:B------:R-:W-:Y:S02]  /*62a0*/  F2FP.SATFINITE.E4M3.F32.PACK_AB_MERGE_C R92, R93, R92, RZ ;  /* 0x0000005c5d5c723e */ /* 0x000fe400048070ff */
[----:B------:R-:W-:Y:S02]  /*62b0*/  F2FP.SATFINITE.E4M3.F32.PACK_AB_MERGE_C R94, R95, R94, RZ ;  /* 0x0000005e5f5e723e */ /* 0x000fe400048070ff */
[----:B------:R-:W-:Y:S02]  /*62c0*/  F2FP.SATFINITE.E4M3.F32.PACK_AB_MERGE_C R30, R31, R30, RZ ;  /* 0x0000001e1f1e723e */ /* 0x000fe400048070ff */
[----:B------:R-:W-:-:S02]  /*62d0*/  F2FP.SATFINITE.E4M3.F32.PACK_AB_MERGE_C R128, R129, R128, RZ ;  /* 0x000000808180723e */ /* 0x000fc400048070ff */
[----:B------:R-:W-:Y:S02]  /*62e0*/  F2FP.SATFINITE.E4M3.F32.PACK_AB_MERGE_C R64, R65, R64, RZ ;  /* 0x000000404140723e */ /* 0x000fe400048070ff */
[----:B------:R-:W-:Y:S02]  /*62f0*/  F2FP.SATFINITE.E4M3.F32.PACK_AB_MERGE_C R28, R29, R28, RZ ;  /* 0x0000001c1d1c723e */ /* 0x000fe400048070ff */
[----:B------:R-:W-:Y:S02]  /*6300*/  LOP3.LUT R5, R5, 0xffff, RZ, 0xc0, !PT ;  /* 0x0000ffff05057812 */ /* 0x000fe400078ec0ff */
[----:B------:R-:W-:Y:S02]  /*6310*/  LOP3.LUT R18, R18, 0xffff, RZ, 0xc0, !PT ;  /* 0x0000ffff12127812 */ /* 0x000fe400078ec0ff */
        /* <DEDUP_REMOVED lines=9> */
[----:B------:R-:W-:Y:S02]  /*63b0*/  PRMT R11, R5, 0x3340, R18 ;  /* 0x00003340050b7816 */ /* 0x000fe40000000012 */
[----:B------:R-:W-:Y:S02]  /*63c0*/  LOP3.LUT R128, R128, 0xffff, RZ, 0xc0, !PT ;  /* 0x0000ffff80807812 */ /* 0x000fe400078ec0ff */
[----:B------:R-:W-:Y:S02]  /*63d0*/  LOP3.LUT R25, R64, 0xffff, RZ, 0xc0, !PT ;  /* 0x0000ffff40197812 */ /* 0x000fe400078ec0ff */
[----:B------:R-:W-:Y:S02]  /*63e0*/  LOP3.LUT R21, R28, 0xffff, RZ, 0xc0, !PT ;  /* 0x0000ffff1c157812 */ /* 0x000fe400078ec0ff */
[----:B------:R-:W-:-:S02]  /*63f0*/  PRMT R5, R4, 0x3340, R17 ;  /* 0x0000334004057816 */ /* 0x000fc40000000011 */
[--C-:B------:R-:W-:Y:S02]  /*6400*/  PRMT R17, R126, 0x3340, R19.reuse ;  /* 0x000033407e117816 */ /* 0x100fe40000000013 */
[----:B------:R-:W-:Y:S02]  /*6410*/  SHF.R.U32.HI R24, RZ, 0x8, R19 ;  /* 0x00000008ff187819 */ /* 0x000fe40000011613 */
[----:B------:R-:W-:Y:S02]  /*6420*/  SHF.R.U32.HI R20, RZ, 0x8, R126 ;  /* 0x00000008ff147819 */ /* 0x000fe4000001167e */
[----:B------:R-:W-:Y:S02]  /*6430*/  SHF.R.U32.HI R22, RZ, 0x8, R92 ;  /* 0x00000008ff167819 */ /* 0x000fe4000001165c */
[----:B------:R-:W-:Y:S02]  /*6440*/  PRMT R19, R94, 0x3340, R27 ;  /* 0x000033405e137816 */ /* 0x000fe4000000001b */
[----:B------:R-:W-:-:S02]  /*6450*/  PRMT R18, R92, 0x3340, R21 ;  /* 0x000033405c127816 */ /* 0x000fc40000000015 */
[----:B------:R-:W-:Y:S02]  /*6460*/  SHF.R.U32.HI R26, RZ, 0x8, R21 ;  /* 0x00000008ff1a7819 */ /* 0x000fe40000011615 */
[----:B------:R-:W-:Y:S02]  /*6470*/  SHF.R.U32.HI R23, RZ, 0x8, R94 ;  /* 0x00000008ff177819 */ /* 0x000fe4000001165e */
[----:B------:R-:W-:Y:S02]  /*6480*/  SHF.R.U32.HI R27, RZ, 0x8, R27 ;  /* 0x00000008ff1b7819 */ /* 0x000fe4000001161b */
[--C-:B------:R-:W-:Y:S02]  /*6490*/  PRMT R4, R128, 0x3340, R25.reuse ;  /* 0x0000334080047816 */ /* 0x100fe40000000019 */
[----:B------:R-:W-:Y:S02]  /*64a0*/  SHF.R.U32.HI R21, RZ, 0x8, R128 ;  /* 0x00000008ff157819 */ /* 0x000fe40000011680 */
[----:B------:R-:W-:-:S02]  /*64b0*/  SHF.R.U32.HI R25, RZ, 0x8, R25 ;  /* 0x00000008ff197819 */ /* 0x000fc40000011619 */
[----:B------:R-:W-:Y:S02]  /*64c0*/  F2FP.SATFINITE.E4M3.F32.PACK_AB_MERGE_C R130, R131, R130, RZ ;  /* 0x000000828382723e */ /* 0x000fe400048070ff */
[----:B------:R-:W-:Y:S02]  /*64d0*/  F2FP.SATFINITE.E4M3.F32.PACK_AB_MERGE_C R66, R67, R66, RZ ;  /* 0x000000424342723e */ /* 0x000fe400048070ff */
[----:B------:R-:W-:Y:S02]  /*64e0*/  F2FP.SATFINITE.E4M3.F32.PACK_AB_MERGE_C R98, R99, R98, RZ ;  /* 0x000000626362723e */ /* 0x000fe400048070ff */
[----:B------:R-:W-:Y:S02]  /*64f0*/  F2FP.SATFINITE.E4M3.F32.PACK_AB_MERGE_C R34, R35, R34, RZ ;  /* 0x000000222322723e */ /* 0x000fe400048070ff */
[----:B------:R-:W-:Y:S02]  /*6500*/  LOP3.LUT R29, R20, 0xffff, RZ, 0xc0, !PT ;  /* 0x0000ffff141d7812 */ /* 0x000fe400078ec0ff */
[----:B------:R-:W-:-:S02]  /*6510*/  LOP3.LUT R31, R22, 0xffff, RZ, 0xc0, !PT ;  /* 0x0000ffff161f7812 */ /* 0x000fc400078ec0ff */
[----:B------:R-:W-:Y:S02]  /*6520*/  LOP3.LUT R20, R24, 0xffff, RZ, 0xc0, !PT ;  /* 0x0000ffff18147812 */ /* 0x000fe400078ec0ff */
[----:B------:R-:W-:Y:S02]  /*6530*/  LOP3.LUT R23, R23, 0xffff, RZ, 0xc0, !PT ;  /* 0x0000ffff17177812 */ /* 0x000fe400078ec0ff */
[----:B------:R-:W-:Y:S02]  /*6540*/  LOP3.LUT R22, R27, 0xffff, RZ, 0xc0, !PT ;  /* 0x0000ffff1b167812 */ /* 0x000fe400078ec0ff */
[----:B------:R-:W-:Y:S02]  /*6550*/  F2FP.SATFINITE.E4M3.F32.PACK_AB_MERGE_C R32, R33, R32, RZ ;  /* 0x000000202120723e */ /* 0x000fe400048070ff */
[----:B------:R-:W-:Y:S02]  /*6560*/  LOP3.LUT R24, R21, 0xffff, RZ, 0xc0, !PT ;  /* 0x0000ffff15187812 */ /* 0x000fe400078ec0ff */
[----:B------:R-:W-:-:S02]  /*6570*/  LOP3.LUT R25, R25, 0xffff, RZ, 0xc0, !PT ;  /* 0x0000ffff19197812 */ /* 0x000fc400078ec0ff */
[----:B------:R-:W-:Y:S02]  /*6580*/  LOP3.LUT R130, R130, 0xffff, RZ, 0xc0, !PT ;  /* 0x0000ffff82827812 */ /* 0x000fe400078ec0ff */
[----:B------:R-:W-:Y:S02]  /*6590*/  LOP3.LUT R27, R66, 0xffff, RZ, 0xc0, !PT ;  /* 0x0000ffff421b7812 */ /* 0x000fe400078ec0ff */
[----:B------:R-:W-:Y:S02]  /*65a0*/  LOP3.LUT R26, R26, 0xffff, RZ, 0xc0, !PT ;  /* 0x0000ffff1a1a7812 */ /* 0x000fe400078ec0ff */
[----:B------:R-:W-:Y:S02]  /*65b0*/  LOP3.LUT R98, R98, 0xffff, RZ, 0xc0, !PT ;  /* 0x0000ffff62627812 */ /* 0x000fe400078ec0ff */
[----:B------:R-:W-:Y:S02]  /*65c0*/  LOP3.LUT R35, R34, 0xffff, RZ, 0xc0, !PT ;  /* 0x0000ffff22237812 */ /* 0x000fe400078ec0ff */
[----:B------:R-:W-:-:S02]  /*65d0*/  F2FP.SATFINITE.E4M3.F32.PACK_AB_MERGE_C R132, R133, R132, RZ ;  /* 0x000000848584723e */ /* 0x000fc400048070ff */
[----:B------:R-:W-:Y:S02]  /*65e0*/  F2FP.SATFINITE.E4M3.F32.PACK_AB_MERGE_C R96, R97, R96, RZ ;  /* 0x000000606160723e */ /* 0x000fe400048070ff */
[----:B------:R-:W-:Y:S02]  /*65f0*/  F2FP.SATFINITE.E4M3.F32.PACK_AB_MERGE_C R68, R69, R68, RZ ;  /* 0x000000444544723e */ /* 0x000fe400048070ff */
[----:B------:R-:W-:Y:S02]  /*6600*/  PRMT R20, R29, 0x3340, R20 ;  /* 0x000033401d147816 */ /* 0x000fe40000000014 */
[----:B------:R-:W-:Y:S02]  /*6610*/  PRMT R22, R23, 0x3340, R22 ;  /* 0x0000334017167816 */ /* 0x000fe40000000016 */
[----:B------:R-:W-:Y:S02]  /*6620*/  PRMT R23, R24, 0x3340, R25 ;  /* 0x0000334018177816 */ /* 0x000fe40000000019 */
[----:B------:R-:W-:-:S02]  /*6630*/  LOP3.LUT R29, R32, 0xffff, RZ, 0xc0, !PT ;  /* 0x0000ffff201d7812 */ /* 0x000fc400078ec0ff */
[--C-:B------:R-:W-:Y:S02]  /*6640*/  PRMT R25, R130, 0x3340, R27.reuse ;  /* 0x0000334082197816 */ /* 0x100fe4000000001b */
[----:B------:R-:W-:Y:S02]  /*6650*/  SHF.R.U32.HI R32, RZ, 0x8, R27 ;  /* 0x00000008ff207819 */ /* 0x000fe4000001161b */
[----:B------:R-:W-:Y:S02]  /*6660*/  PRMT R21, R31, 0x3340, R26 ;  /* 0x000033401f157816 */ /* 0x000fe4000000001a */
[----:B------:R-:W-:Y:S02]  /*6670*/  SHF.R.U32.HI R28, RZ, 0x8, R130 ;  /* 0x00000008ff1c7819 */ /* 0x000fe40000011682 */
[----:B------:R-:W-:Y:S02]  /*6680*/  PRMT R27, R98, 0x3340, R35 ;  /* 0x00003340621b7816 */ /* 0x000fe40000000023 */
[----:B------:R-:W-:-:S02]  /*6690*/  LOP3.LUT R132, R132, 0xffff, RZ, 0xc0, !PT ;  /* 0x0000ffff84847812 */ /* 0x000fc400078ec0ff */
[----:B------:R-:W-:Y:S02]  /*66a0*/  LOP3.LUT R96, R96, 0xffff, RZ, 0xc0, !PT ;  /* 0x0000ffff60607812 */ /* 0x000fe400078ec0ff */
[----:B------:R-:W-:Y:S02]  /*66b0*/  LOP3.LUT R33, R68, 0xffff, RZ, 0xc0, !PT ;  /* 0x0000ffff44217812 */ /* 0x000fe400078ec0ff */
[----:B------:R-:W-:Y:S02]  /*66c0*/  SHF.R.U32.HI R31, RZ, 0x8, R98 ;  /* 0x00000008ff1f7819 */ /* 0x000fe40000011662 */
[----:B------:R-:W-:Y:S02]  /*66d0*/  SHF.R.U32.HI R35, RZ, 0x8, R35 ;  /* 0x00000008ff237819 */ /* 0x000fe40000011623 */
[----:B------:R-:W-:Y:S02]  /*66e0*/  F2FP.SATFINITE.E4M3.F32.PACK_AB_MERGE_C R36, R37, R36, RZ ;  /* 0x000000242524723e */ /* 0x000fe400048070ff */
[----:B------:R-:W-:-:S02]  /*66f0*/  LOP3.LUT R37, R28, 0xffff, RZ, 0xc0, !PT ;  /* 0x0000ffff1c257812 */ /* 0x000fc400078ec0ff */
[----:B------:R-:W-:Y:S02]  /*6700*/  SHF.R.U32.HI R30, RZ, 0x8, R96 ;  /* 0x00000008ff1e7819 */ /* 0x000fe40000011660 */
[--C-:B------:R-:W-:Y:S02]  /*6710*/  PRMT R26, R96, 0x3340, R29.reuse ;  /* 0x00003340601a7816 */ /* 0x100fe4000000001d */
[----:B------:R-:W-:Y:S02]  /*6720*/  SHF.R.U32.HI R34, RZ, 0x8, R29 ;  /* 0x00000008ff227819 */ /* 0x000fe4000001161d */
[----:B------:R-:W-:Y:S02]  /*6730*/  PRMT R24, R132, 0x3340, R33 ;  /* 0x0000334084187816 */ /* 0x000fe40000000021 */
[----:B------:R-:W-:Y:S02]  /*6740*/  LOP3.LUT R28, R31, 0xffff, RZ, 0xc0, !PT ;  /* 0x0000ffff1f1c7812 */ /* 0x000fe400078ec0ff */
[----:B------:R-:W-:-:S02]  /*6750*/  LOP3.LUT R35, R35, 0xffff, RZ, 0xc0, !PT ;  /* 0x0000ffff23237812 */ /* 0x000fc400078ec0ff */
[----:B------:R-:W-:Y:S02]  /*6760*/  F2FP.SATFINITE.E4M3.F32.PACK_AB_MERGE_C R134, R135, R134, RZ ;  /* 0x000000868786723e */ /* 0x000fe400048070ff */
[----:B------:R-:W-:Y:S02]  /*6770*/  F2FP.SATFINITE.E4M3.F32.PACK_AB_MERGE_C R100, R101, R100, RZ ;  /* 0x000000646564723e */ /* 0x000fe400048070ff */
[----:B------:R-:W-:Y:S02]  /*6780*/  F2FP.SATFINITE.E4M3.F32.PACK_AB_MERGE_C R102, R103, R102, RZ ;  /* 0x000000666766723e */ /* 0x000fe400048070ff */
[----:B------:R-:W-:Y:S02]  /*6790*/  F2FP.SATFINITE.E4M3.F32.PACK_AB_MERGE_C R38, R39, R38, RZ ;  /* 0x000000262726723e */ /* 0x000fe400048070ff */
[----:B------:R-:W-:Y:S02]  /*67a0*/  SHF.R.U32.HI R29, RZ, 0x8, R132 ;  /* 0x00000008ff1d7819 */ /* 0x000fe40000011684 */
[----:B------:R-:W-:-:S02]  /*67b0*/  SHF.R.U32.HI R33, RZ, 0x8, R33 ;  /* 0x00000008ff217819 */ /* 0x000fc40000011621 */
[----:B------:R-:W-:Y:S02]  /*67c0*/  LOP3.LUT R39, R30, 0xffff, RZ, 0xc0, !PT ;  /* 0x0000ffff1e277812 */ /* 0x000fe400078ec0ff */
[----:B------:R-:W-:Y:S02]  /*67d0*/  LOP3.LUT R34, R34, 0xffff, RZ, 0xc0, !PT ;  /* 0x0000ffff22227812 */ /* 0x000fe400078ec0ff */
[----:B------:R-:W-:Y:S02]  /*67e0*/  PRMT R58, R28, 0x3340, R35 ;  /* 0x000033401c3a7816 */ /* 0x000fe40000000023 */
[----:B------:R-:W-:Y:S02]  /*67f0*/  LOP3.LUT R30, R29, 0xffff, RZ, 0xc0, !PT ;  /* 0x0000ffff1d1e7812 */ /* 0x000fe400078ec0ff */
[----:B------:R-:W-:Y:S02]  /*6800*/  LOP3.LUT R33, R33, 0xffff, RZ, 0xc0, !PT ;  /* 0x0000ffff21217812 */ /* 0x000fe400078ec0ff */
[----:B------:R-:W-:-:S02]  /*6810*/  LOP3.LUT R134, R134, 0xffff, RZ, 0xc0, !PT ;  /* 0x0000ffff86867812 */ /* 0x000fc400078ec0ff */
[----:B------:R-:W-:Y:S02]  /*6820*/  LOP3.LUT R100, R100, 0xffff, RZ, 0xc0, !PT ;  /* 0x0000ffff64647812 */ /* 0x000fe400078ec0ff */
[----:B------:R-:W-:Y:S02]  /*6830*/  LOP3.LUT R102, R102, 0xffff, RZ, 0xc0, !PT ;  /* 0x0000ffff66667812 */ /* 0x000fe400078ec0ff */
[----:B------:R-:W-:Y:S02]  /*6840*/  LOP3.LUT R31, R36, 0xffff, RZ, 0xc0, !PT ;  /* 0x0000ffff241f7812 */ /* 0x000fe400078ec0ff */
[----:B------:R-:W-:Y:S02]  /*6850*/  LOP3.LUT R35, R38, 0xffff, RZ, 0xc0, !PT ;  /* 0x0000ffff26237812 */ /* 0x000fe400078ec0ff */
[----:B------:R-:W-:Y:S02]  /*6860*/  F2FP.SATFINITE.E4M3.F32.PACK_AB_MERGE_C R136, R137, R136, RZ ;  /* 0x000000888988723e */ /* 0x000fe400048070ff */
[----:B------:R-:W-:-:S02]  /*6870*/  F2FP.SATFINITE.E4M3.F32.PACK_AB_MERGE_C R70, R71, R70, RZ ;  /* 0x000000464746723e */ /* 0x000fc400048070ff */
[----:B------:R-:W-:Y:S02]  /*6880*/  F2FP.SATFINITE.E4M3.F32.PACK_AB_MERGE_C R72, R73, R72, RZ ;  /* 0x000000484948723e */ /* 0x000fe400048070ff */
[----:B------:R-:W-:Y:S02]  /*6890*/  F2FP.SATFINITE.E4M3.F32.PACK_AB_MERGE_C R40, R41, R40, RZ ;  /* 0x000000282928723e */ /* 0x000fe400048070ff */
[----:B------:R-:W-:Y:S02]  /*68a0*/  F2FP.SATFINITE.E4M3.F32.PACK_AB_MERGE_C R44, R45, R44, RZ ;  /* 0x0000002c2d2c723e */ /* 0x000fe400048070ff */
[----:B------:R-:W-:Y:S02]  /*68b0*/  F2FP.SATFINITE.E4M3.F32.PACK_AB_MERGE_C R48, R49, R48, RZ ;  /* 0x000000303130723e */ /* 0x000fe400048070ff */
[----:B------:R-:W-:Y:S02]  /*68c0*/  LOP3.LUT R32, R32, 0xffff, RZ, 0xc0, !PT ;  /* 0x0000ffff20207812 */ /* 0x000fe400078ec0ff */
[----:B------:R-:W-:-:S02]  /*68d0*/  PRMT R39, R39, 0x3340, R34 ;  /* 0x0000334027277816 */ /* 0x000fc40000000022 */
[----:B------:R-:W-:Y:S02]  /*68e0*/  PRMT R41, R30, 0x3340, R33 ;  /* 0x000033401e297816 */ /* 0x000fe40000000021 */
[----:B------:R-:W-:Y:S02]  /*68f0*/  SHF.R.U32.HI R28, RZ, 0x8, R134 ;  /* 0x00000008ff1c7819 */ /* 0x000fe40000011686 */
[--C-:B------:R-:W-:Y:S02]  /*6900*/  PRMT R45, R100, 0x3340, R31.reuse ;  /* 0x00003340642d7816 */ /* 0x100fe4000000001f */
[----:B------:R-:W-:Y:S02]  /*6910*/  SHF.R.U32.HI R34, RZ, 0x8, R31 ;  /* 0x00000008ff227819 */ /* 0x000fe4000001161f */
[----:B------:R-:W-:Y:S02]  /*6920*/  PRMT R49, R102, 0x3340, R35 ;  /* 0x0000334066317816 */ /* 0x000fe40000000023 */
[----:B------:R-:W-:-:S02]  /*6930*/  LOP3.LUT R136, R136, 0xffff, RZ, 0xc0, !PT ;  /* 0x0000ffff88887812 */ /* 0x000fc400078ec0ff */
[----:B------:R-:W-:Y:S02]  /*6940*/  LOP3.LUT R29, R70, 0xffff, RZ, 0xc0, !PT ;  /* 0x0000ffff461d7812 */ /* 0x000fe400078ec0ff */
[----:B------:R-:W-:Y:S02]  /*6950*/  LOP3.LUT R33, R72, 0xffff, RZ, 0xc0, !PT ;  /* 0x0000ffff48217812 */ /* 0x000fe400078ec0ff */
[----:B------:R-:W-:Y:S02]  /*6960*/  SHF.R.U32.HI R31, RZ, 0x8, R102 ;  /* 0x00000008ff1f7819 */ /* 0x000fe40000011666 */
[----:B------:R-:W-:Y:S02]  /*6970*/  SHF.R.U32.HI R35, RZ, 0x8, R35 ;  /* 0x00000008ff237819 */ /* 0x000fe40000011623 */
[----:B------:R-:W-:Y:S02]  /*6980*/  PRMT R56, R37, 0x3340, R32 ;  /* 0x0000334025387816 */ /* 0x000fe40000000020 */
[----:B------:R-:W-:-:S02]  /*6990*/  F2FP.SATFINITE.E4M3.F32.PACK_AB_MERGE_C R42, R43, R42, RZ ;  /* 0x0000002a2b2a723e */ /* 0x000fc400048070ff */
[----:B------:R-:W-:Y:S02]  /*69a0*/  F2FP.SATFINITE.E4M3.F32.PACK_AB_MERGE_C R50, R51, R50, RZ ;  /* 0x000000323332723e */ /* 0x000fe400048070ff */
[----:B------:R-:W-:Y:S02]  /*69b0*/  LOP3.LUT R37, R28, 0xffff, RZ, 0xc0, !PT ;  /* 0x0000ffff1c257812 */ /* 0x000fe400078ec0ff */
[--C-:B------:R-:W-:Y:S02]  /*69c0*/  PRMT R43, R134, 0x3340, R29.reuse ;  /* 0x00003340862b7816 */ /* 0x100fe4000000001d */
[----:B------:R-:W-:Y:S02]  /*69d0*/  SHF.R.U32.HI R32, RZ, 0x8, R29 ;  /* 0x00000008ff207819 */ /* 0x000fe4000001161d */
[----:B------:R-:W-:Y:S02]  /*69e0*/  SHF.R.U32.HI R30, RZ, 0x8, R100 ;  /* 0x00000008ff1e7819 */ /* 0x000fe40000011664 */
[----:B------:R-:W-:-:S02]  /*69f0*/  PRMT R51, R136, 0x3340, R33 ;  /* 0x0000334088337816 */ /* 0x000fc40000000021 */
[----:B------:R-:W-:Y:S02]  /*6a00*/  LOP3.LUT R28, R31, 0xffff, RZ, 0xc0, !PT ;  /* 0x0000ffff1f1c7812 */ /* 0x000fe400078ec0ff */
[----:B------:R-:W-:Y:S02]  /*6a10*/  LOP3.LUT R35, R35, 0xffff, RZ, 0xc0, !PT ;  /* 0x0000ffff23237812 */ /* 0x000fe400078ec0ff */
[----:B------:R-:W-:Y:S02]  /*6a20*/  F2FP.SATFINITE.E4M3.F32.PACK_AB_MERGE_C R138, R139, R138, RZ ;  /* 0x0000008a8b8a723e */ /* 0x000fe400048070ff */
[----:B------:R-:W-:Y:S02]  /*6a30*/  F2FP.SATFINITE.E4M3.F32.PACK_AB_MERGE_C R104, R105, R104, RZ ;  /* 0x000000686968723e */ /* 0x000fe400048070ff */
[----:B------:R-:W-:Y:S02]  /*6a40*/  F2FP.SATFINITE.E4M3.F32.PACK_AB_MERGE_C R106, R107, R106, RZ ;  /* 0x0000006a6b6a723e */ /* 0x000fe400048070ff */
[----:B------:R-:W-:-:S02]  /*6a50*/  SHF.R.U32.HI R29, RZ, 0x8, R136 ;  /* 0x00000008ff1d7819 */ /* 0x000fc40000011688 */
[----:B------:R-:W-:Y:S02]  /*6a60*/  SHF.R.U32.HI R33, RZ, 0x8, R33 ;  /* 0x00000008ff217819 */ /* 0x000fe40000011621 */
[----:B------:R-:W-:Y:S02]  /*6a70*/  F2FP.SATFINITE.E4M3.F32.PACK_AB_MERGE_C R46, R47, R46, RZ ;  /* 0x0000002e2f2e723e */ /* 0x000fe400048070ff */
[----:B------:R-:W-:Y:S02]  /*6a80*/  LOP3.LUT R47, R30, 0xffff, RZ, 0xc0, !PT ;  /* 0x0000ffff1e2f7812 */ /* 0x000fe400078ec0ff */
        /* <DEDUP_REMOVED lines=26> */
[----:B------:R-:W-:-:S02]  /*6c30*/  LOP3.LUT R37, R28, 0xffff, RZ, 0xc0, !PT ;  /* 0x0000ffff1c257812 */ /* 0x000fc400078ec0ff */
[----:B------:R-:W-:Y:S02]  /*6c40*/  PRMT R12, R12, 0x5410, R3 ;  /* 0x000054100c0c7816 */ /* 0x000fe40000000003 */
[----:B------:R-:W-:Y:S02]  /*6c50*/  PRMT R13, R13, 0x5410, R10 ;  /* 0x000054100d0d7816 */ /* 0x000fe4000000000a */
[----:B------:R-:W-:Y:S02]  /*6c60*/  PRMT R14, R14, 0x5410, R11 ;  /* 0x000054100e0e7816 */ /* 0x000fe4000000000b */
[----:B------:R-:W-:Y:S01]  /*6c70*/  PRMT R15, R15, 0x5410, R2 ;  /* 0x000054100f0f7816 */ /* 0x000fe20000000002 */
[----:B------:R-:W-:Y:S01]  /*6c80*/  BAR.SYNC.DEFER_BLOCKING 0x0 ;  /* 0x0000000000007b1d */ /* 0x000fe20000010000 */
[--C-:B------:R-:W-:Y:S02]  /*6c90*/  PRMT R42, R138, 0x3340, R29.reuse ;  /* 0x000033408a2a7816 */ /* 0x100fe4000000001d */
[----:B------:R-:W-:-:S02]  /*6ca0*/  SHF.R.U32.HI R32, RZ, 0x8, R29 ;  /* 0x00000008ff207819 */ /* 0x000fc4000001161d */
[----:B------:R-:W-:Y:S02]  /*6cb0*/  SHF.R.U32.HI R30, RZ, 0x8, R104 ;  /* 0x00000008ff1e7819 */ /* 0x000fe40000011668 */
[----:B------:R-:W-:Y:S02]  /*6cc0*/  PRMT R59, R140, 0x3340, R33 ;  /* 0x000033408c3b7816 */ /* 0x000fe40000000021 */
[----:B------:R-:W-:Y:S02]  /*6cd0*/  LOP3.LUT R28, R31, 0xffff, RZ, 0xc0, !PT ;  /* 0x0000ffff1f1c7812 */ /* 0x000fe400078ec0ff */
[----:B------:R-:W-:Y:S02]  /*6ce0*/  LOP3.LUT R35, R35, 0xffff, RZ, 0xc0, !PT ;  /* 0x0000ffff23237812 */ /* 0x000fe400078ec0ff */
[----:B------:R-:W-:Y:S02]  /*6cf0*/  F2FP.SATFINITE.E4M3.F32.PACK_AB_MERGE_C R142, R143, R142, RZ ;  /* 0x0000008e8f8e723e */ /* 0x000fe400048070ff */
[----:B------:R-:W-:-:S02]  /*6d00*/  F2FP.SATFINITE.E4M3.F32.PACK_AB_MERGE_C R108, R109, R108, RZ ;  /* 0x0000006c6d6c723e */ /* 0x000fc400048070ff */
[----:B------:R-:W-:Y:S02]  /*6d10*/  F2FP.SATFINITE.E4M3.F32.PACK_AB_MERGE_C R110, R111, R110, RZ ;  /* 0x0000006e6f6e723e */ /* 0x000fe400048070ff */
[----:B------:R-:W-:Y:S02]  /*6d20*/  SHF.R.U32.HI R29, RZ, 0x8, R140 ;  /* 0x00000008ff1d7819 */ /* 0x000fe4000001168c */
[----:B------:R-:W-:Y:S02]  /*6d30*/  SHF.R.U32.HI R33, RZ, 0x8, R33 ;  /* 0x00000008ff217819 */ /* 0x000fe40000011621 */
[----:B------:R-:W-:Y:S01]  /*6d40*/  F2FP.SATFINITE.E4M3.F32.PACK_AB_MERGE_C R78, R79, R78, RZ ;  /* 0x0000004e4f4e723e */ /* 0x000fe200048070ff */
[----:B------:R0:W-:Y:S01]  /*6d50*/  STSM.16.M88.4 [R9], R12 ;  /* 0x0000000c09007844 */ /* 0x0001e20000000200 */
[----:B------:R-:W-:Y:S02]  /*6d60*/  F2FP.SATFINITE.E4M3.F32.PACK_AB_MERGE_C R144, R145, R144, RZ ;  /* 0x000000909190723e */ /* 0x000fe400048070ff */
[----:B------:R-:W-:-:S02]  /*6d70*/  F2FP.SATFINITE.E4M3.F32.PACK_AB_MERGE_C R54, R55, R54, RZ ;  /* 0x000000363736723e */ /* 0x000fc400048070ff */
        /* <DEDUP_REMOVED lines=13> */
[----:B------:R-:W-:Y:S02]  /*6e50*/  PRMT R68, R55, 0x3340, R34 ;  /* 0x0000334037447816 */ /* 0x000fe40000000022 */
[----:B------:R-:W-:Y:S02]  /*6e60*/  PRMT R47, R37, 0x3340, R32 ;  /* 0x00003340252f7816 */ /* 0x000fe40000000020 */
[----:B------:R-:W-:Y:S02]  /*6e70*/  PRMT R72, R30, 0x3340, R33 ;  /* 0x000033401e487816 */ /* 0x000fe40000000021 */
[----:B------:R-:W-:Y:S02]  /*6e80*/  SHF.R.U32.HI R28, RZ, 0x8, R142 ;  /* 0x00000008ff1c7819 */ /* 0x000fe4000001168e */
[----:B------:R-:W-:-:S02]  /*6e90*/  PRMT R74, R108, 0x3340, R31 ;  /* 0x000033406c4a7816 */ /* 0x000fc4000000001f */
[----:B------:R-:W-:Y:S02]  /*6ea0*/  SHF.R.U32.HI R34, RZ, 0x8, R31 ;  /* 0x00000008ff227819 */ /* 0x000fe4000001161f */
[----:B------:R-:W-:Y:S02]  /*6eb0*/  PRMT R75, R110, 0x3340, R35 ;  /* 0x000033406e4b7816 */ /* 0x000fe40000000023 */
[--C-:B------:R-:W-:Y:S02]  /*6ec0*/  PRMT R73, R142, 0x3340, R29.reuse ;  /* 0x000033408e497816 */ /* 0x100fe4000000001d */
[----:B------:R-:W-:Y:S02]  /*6ed0*/  SHF.R.U32.HI R32, RZ, 0x8, R29 ;  /* 0x00000008ff207819 */ /* 0x000fe4000001161d */
[----:B------:R-:W-:Y:S02]  /*6ee0*/  SHF.R.U32.HI R30, RZ, 0x8, R108 ;  /* 0x00000008ff1e7819 */ /* 0x000fe4000001166c */
[----:B------:R-:W-:-:S02]  /*6ef0*/  SHF.R.U32.HI R31, RZ, 0x8, R110 ;  /* 0x00000008ff1f7819 */ /* 0x000fc4000001166e */
[----:B------:R-:W-:Y:S02]  /*6f00*/  SHF.R.U32.HI R35, RZ, 0x8, R35 ;  /* 0x00000008ff237819 */ /* 0x000fe40000011623 */
[----:B------:R-:W-:Y:S02]  /*6f10*/  F2FP.SATFINITE.E4M3.F32.PACK_AB_MERGE_C R146, R147, R146, RZ ;  /* 0x000000929392723e */ /* 0x000fe400048070ff */
[----:B------:R-:W-:Y:S02]  /*6f20*/  SHF.R.U32.HI R29, RZ, 0x8, R144 ;  /* 0x00000008ff1d7819 */ /* 0x000fe40000011690 */
        /* <DEDUP_REMOVED lines=9> */
[----:B------:R-:W-:Y:S02]  /*6fc0*/  PRMT R46, R28, 0x3340, R35 ;  /* 0x000033401c2e7816 */ /* 0x000fe40000000023 */
[----:B------:R-:W-:Y:S02]  /*6fd0*/  PRMT R44, R37, 0x3340, R32 ;  /* 0x00003340252c7816 */ /* 0x000fe40000000020 */
[----:B------:R-:W-:Y:S02]  /*6fe0*/  SHF.R.U32.HI R28, RZ, 0x8, R146 ;  /* 0x00000008ff1c7819 */ /* 0x000fe40000011692 */
[----:B------:R-:W-:Y:S02]  /*6ff0*/  SHF.R.U32.HI R32, RZ, 0x8, R29 ;  /* 0x00000008ff207819 */ /* 0x000fe4000001161d */
[----:B------:R-:W-:Y:S02]  /*7000*/  LOP3.LUT R0, R0, 0x7f, RZ, 0xc0, !PT ;  /* 0x0000007f00007812 */ /* 0x000fe400078ec0ff */
[----:B------:R-:W-:-:S02]  /*7010*/  LOP3.LUT R37, R28, 0xffff, RZ, 0xc0, !PT ;  /* 0x0000ffff1c257812 */ /* 0x000fc400078ec0ff */
[----:B------:R-:W-:Y:S02]  /*7020*/  LOP3.LUT R32, R32, 0xffff, RZ, 0xc0, !PT ;  /* 0x0000ffff20207812 */ /* 0x000fe400078ec0ff */
[----:B------:R-:W-:Y:S01]  /*7030*/  LEA R0, R0, UR12, 0x4 ;  /* 0x0000000c00007c11 */ /* 0x000fe2000f8e20ff */
[----:B------:R-:W-:Y:S01]  /*7040*/  ULDC.64 UR12, c[0x0][0x228] ;  /* 0x00008a00000c7ab9 */ /* 0x000fe20000000a00 */
[----:B------:R-:W-:Y:S02]  /*7050*/  LOP3.LUT R31, R48, 0xffff, RZ, 0xc0, !PT ;  /* 0x0000ffff301f7812 */ /* 0x000fe400078ec0ff */
[----:B------:R-:W-:Y:S02]  /*7060*/  PRMT R19, R19, 0x5410, R22 ;  /* 0x0000541013137816 */ /* 0x000fe40000000016 */
[----:B------:R-:W-:Y:S02]  /*7070*/  PRMT R48, R37, 0x3340, R32 ;  /* 0x0000334025307816 */ /* 0x000fe40000000020 */
[----:B------:R-:W-:Y:S01]  /*7080*/  PRMT R22, R26, 0x5410, R39 ;  /* 0x000054101a167816 */ /* 0x000fe20000000027 */
[----:B------:R-:W-:Y:S01]  /*7090*/  BAR.SYNC.DEFER_BLOCKING 0x0 ;  /* 0x0000000000007b1d */ /* 0x000fe20000010000 */
[----:B------:R-:W-:-:S02]  /*70a0*/  F2FP.SATFINITE.E4M3.F32.PACK_AB_MERGE_C R80, R81, R80, RZ ;  /* 0x000000505150723e */ /* 0x000fc400048070ff */
[----:B------:R-:W-:Y:S02]  /*70b0*/  PRMT R16, R16, 0x5410, R5 ;  /* 0x0000541010107816 */ /* 0x000fe40000000005 */
[----:B------:R-:W-:-:S03]  /*70c0*/  PRMT R17, R17, 0x5410, R20 ;  /* 0x0000541011117816 */ /* 0x000fc60000000014 */
[----:B------:R-:W1:Y:S01]  /*70d0*/  LDC R5, c[0x0][0x244] ;  /* 0x00009100ff057b82 */ /* 0x000e620000000800 */
[----:B------:R-:W-:Y:S02]  /*70e0*/  PRMT R18, R18, 0x5410, R21 ;  /* 0x0000541012127816 */ /* 0x000fe40000000015 */
[----:B------:R-:W-:Y:S02]  /*70f0*/  LOP3.LUT R33, R80, 0xffff, RZ, 0xc0, !PT ;  /* 0x0000ffff50217812 */ /* 0x000fe400078ec0ff */
[----:B------:R-:W-:Y:S02]  /*7100*/  F2FP.SATFINITE.E4M3.F32.PACK_AB_MERGE_C R148, R149, R148, RZ ;  /* 0x000000949594723e */ /* 0x000fe400048070ff */
[--C-:B------:R-:W-:Y:S02]  /*7110*/  PRMT R61, R144, 0x3340, R33.reuse ;  /* 0x00003340903d7816 */ /* 0x100fe40000000021 */
[----:B------:R-:W-:Y:S02]  /*7120*/  SHF.R.U32.HI R33, RZ, 0x8, R33 ;  /* 0x00000008ff217819 */ /* 0x000fe40000011621 */
[----:B------:R-:W-:-:S02]  /*7130*/  F2FP.SATFINITE.E4M3.F32.PACK_AB_MERGE_C R114, R115, R114, RZ ;  /* 0x000000727372723e */ /* 0x000fc400048070ff */
[----:B------:R-:W-:Y:S02]  /*7140*/  LOP3.LUT R33, R33, 0xffff, RZ, 0xc0, !PT ;  /* 0x0000ffff21217812 */ /* 0x000fe400078ec0ff */
[----:B------:R-:W-:Y:S02]  /*7150*/  F2FP.SATFINITE.E4M3.F32.PACK_AB_MERGE_C R84, R85, R84, RZ ;  /* 0x000000545554723e */ /* 0x000fe400048070ff */
[----:B------:R-:W-:Y:S01]  /*7160*/  F2FP.SATFINITE.E4M3.F32.PACK_AB_MERGE_C R112, R113, R112, RZ ;  /* 0x000000707170723e */ /* 0x000fe200048070ff */
[----:B------:R-:W2:Y:S01]  /*7170*/  LDS.128 R36, [R0] ;  /* 0x0000000000247984 */ /* 0x000ea20000000c00 */
[----:B------:R-:W-:Y:S02]  /*7180*/  PRMT R76, R30, 0x3340, R33 ;  /* 0x000033401e4c7816 */ /* 0x000fe40000000021 */
[----:B------:R-:W-:Y:S01]  /*7190*/  LOP3.LUT R34, R34, 0xffff, RZ, 0xc0, !PT ;  /* 0x0000ffff22227812 */ /* 0x000fe200078ec0ff */
[----:B------:R-:W-:Y:S01]  /*71a0*/  BAR.SYNC.DEFER_BLOCKING 0x0 ;  /* 0x0000000000007b1d */ /* 0x000fe20000010000 */
[----:B------:R-:W-:Y:S01]  /*71b0*/  LOP3.LUT R148, R148, 0xffff, RZ, 0xc0, !PT ;  /* 0x0000ffff94947812 */ /* 0x000fe200078ec0ff */
[----:B-1----:R-:W-:Y:S01]  /*71c0*/  IMAD R2, R6, R5, RZ ;  /* 0x0000000506027224 */ /* 0x002fe200078e02ff */
[----:B------:R-:W-:-:S02]  /*71d0*/  LOP3.LUT R114, R114, 0xffff, RZ, 0xc0, !PT ;  /* 0x0000ffff72727812 */ /* 0x000fc400078ec0ff */
[----:B------:R-:W-:Y:S01]  /*71e0*/  LOP3.LUT R33, R84, 0xffff, RZ, 0xc0, !PT ;  /* 0x0000ffff54217812 */ /* 0x000fe200078ec0ff */
[----:B------:R-:W-:Y:S01]  /*71f0*/  IMAD R5, R5, 0x80, R2 ;  /* 0x0000008005057824 */ /* 0x000fe200078e0202 */
[----:B------:R-:W-:Y:S02]  /*7200*/  LOP3.LUT R35, R50, 0xffff, RZ, 0xc0, !PT ;  /* 0x0000ffff32237812 */ /* 0x000fe400078ec0ff */
[----:B------:R-:W-:Y:S02]  /*7210*/  LOP3.LUT R112, R112, 0xffff, RZ, 0xc0, !PT ;  /* 0x0000ffff70707812 */ /* 0x000fe400078ec0ff */
[----:B------:R-:W-:Y:S02]  /*7220*/  PRMT R55, R55, 0x3340, R34 ;  /* 0x0000334037377816 */ /* 0x000fe40000000022 */
[----:B------:R-:W-:Y:S02]  /*7230*/  PRMT R79, R114, 0x3340, R35 ;  /* 0x00003340724f7816 */ /* 0x000fe40000000023 */
[----:B------:R-:W-:-:S02]  /*7240*/  PRMT R65, R148, 0x3340, R33 ;  /* 0x0000334094417816 */ /* 0x000fc40000000021 */
[----:B------:R-:W-:Y:S02]  /*7250*/  PRMT R77, R146, 0x3340, R29 ;  /* 0x00003340924d7816 */ /* 0x000fe4000000001d */
[----:B------:R-:W-:Y:S02]  /*7260*/  SHF.R.U32.HI R30, RZ, 0x8, R112 ;  /* 0x00000008ff1e7819 */ /* 0x000fe40000011670 */
[--C-:B------:R-:W-:Y:S02]  /*7270*/  PRMT R78, R112, 0x3340, R31.reuse ;  /* 0x00003340704e7816 */ /* 0x100fe4000000001f */
[----:B------:R-:W-:Y:S01]  /*7280*/  SHF.R.U32.HI R34, RZ, 0x8, R31 ;  /* 0x00000008ff227819 */ /* 0x000fe2000001161f */
[----:B------:R-:W-:Y:S01]  /*7290*/  STSM.16.M88.4 [R9], R16 ;  /* 0x0000001009007844 */ /* 0x000fe20000000200 */
[----:B------:R-:W-:Y:S02]  /*72a0*/  SHF.R.U32.HI R35, RZ, 0x8, R35 ;  /* 0x00000008ff237819 */ /* 0x000fe40000011623 */
[----:B------:R-:W-:Y:S01]  /*72b0*/  SHF.R.U32.HI R33, RZ, 0x8, R33 ;  /* 0x00000008ff217819 */ /* 0x000fe20000011621 */
[----:B------:R-:W-:Y:S01]  /*72c0*/  BAR.SYNC.DEFER_BLOCKING 0x0 ;  /* 0x0000000000007b1d */ /* 0x000fe20000010000 */
[----:B------:R-:W-:-:S02]  /*72d0*/  SHF.R.U32.HI R31, RZ, 0x8, R114 ;  /* 0x00000008ff1f7819 */ /* 0x000fc40000011672 */
[----:B------:R-:W-:Y:S02]  /*72e0*/  SHF.R.U32.HI R29, RZ, 0x8, R148 ;  /* 0x00000008ff1d7819 */ /* 0x000fe40000011694 */
        /* <DEDUP_REMOVED lines=9> */
[----:B------:R-:W-:Y:S01]  /*7380*/  PRMT R20, R4, 0x5410, R23 ;  /* 0x0000541004147816 */ /* 0x000fe20000000017 */
[----:B------:R-:W1:Y:S01]  /*7390*/  LDS.128 R32, [R0] ;  /* 0x0000000000207984 */ /* 0x000e620000000c00 */
[----:B------:R-:W-:-:S02]  /*73a0*/  PRMT R21, R25, 0x5410, R56 ;  /* 0x0000541019157816 */ /* 0x000fc40000000038 */
[----:B------:R-:W-:Y:S01]  /*73b0*/  PRMT R23, R27, 0x5410, R58 ;  /* 0x000054101b177816 */ /* 0x000fe2000000003a */
[----:B------:R-:W-:Y:S01]  /*73c0*/  BAR.SYNC.DEFER_BLOCKING 0x0 ;  /* 0x0000000000007b1d */ /* 0x000fe20000010000 */
[----:B------:R-:W-:Y:S02]  /*73d0*/  F2FP.SATFINITE.E4M3.F32.PACK_AB_MERGE_C R150, R151, R150, RZ ;  /* 0x000000969796723e */ /* 0x000fe400048070ff */
[----:B------:R-:W-:Y:S02]  /*73e0*/  F2FP.SATFINITE.E4M3.F32.PACK_AB_MERGE_C R116, R117, R116, RZ ;  /* 0x000000747574723e */ /* 0x000fe400048070ff */
[----:B------:R-:W-:Y:S02]  /*73f0*/  F2FP.SATFINITE.E4M3.F32.PACK_AB_MERGE_C R86, R87, R86, RZ ;  /* 0x000000565756723e */ /* 0x000fe400048070ff */
[----:B------:R-:W-:Y:S02]  /*7400*/  F2FP.SATFINITE.E4M3.F32.PACK_AB_MERGE_C R118, R119, R118, RZ ;  /* 0x000000767776723e */ /* 0x000fe400048070ff */
[----:B------:R-:W-:-:S02]  /*7410*/  LOP3.LUT R150, R150, 0xffff, RZ, 0xc0, !PT ;  /* 0x0000ffff96967812 */ /* 0x000fc400078ec0ff */
[----:B------:R-:W-:Y:S02]  /*7420*/  LOP3.LUT R116, R116, 0xffff, RZ, 0xc0, !PT ;  /* 0x0000ffff74747812 */ /* 0x000fe400078ec0ff */
[----:B------:R-:W-:Y:S02]  /*7430*/  LOP3.LUT R11, R86, 0xffff, RZ, 0xc0, !PT ;  /* 0x0000ffff560b7812 */ /* 0x000fe400078ec0ff */
[----:B------:R-:W-:Y:S02]  /*7440*/  LOP3.LUT R29, R52, 0xffff, RZ, 0xc0, !PT ;  /* 0x0000ffff341d7812 */ /* 0x000fe400078ec0ff */
[----:B------:R-:W-:Y:S02]  /*7450*/  LOP3.LUT R118, R118, 0xffff, RZ, 0xc0, !PT ;  /* 0x0000ffff76767812 */ /* 0x000fe400078ec0ff */
[----:B------:R-:W-:Y:S02]  /*7460*/  LOP3.LUT R31, R54, 0xffff, RZ, 0xc0, !PT ;  /* 0x0000ffff361f7812 */ /* 0x000fe400078ec0ff */
[----:B------:R-:W-:-:S02]  /*7470*/  PRMT R81, R150, 0x3340, R11 ;  /* 0x0000334096517816 */ /* 0x000fc4000000000b */
[----:B------:R-:W-:Y:S01]  /*7480*/  SHF.R.U32.HI R28, RZ, 0x8, R11 ;  /* 0x00000008ff1c7819 */ /* 0x000fe2000001160b */
[----:B------:R-:W-:Y:S01]  /*7490*/  STSM.16.M88.4 [R9], R20 ;  /* 0x0000001409007844 */ /* 0x000fe20000000200 */
[--C-:B------:R-:W-:Y:S02]  /*74a0*/  PRMT R82, R116, 0x3340, R29.reuse ;  /* 0x0000334074527816 */ /* 0x100fe4000000001d */
[----:B------:R-:W-:Y:S01]  /*74b0*/  SHF.R.U32.HI R29, RZ, 0x8, R29 ;  /* 0x00000008ff1d7819 */ /* 0x000fe2000001161d */
[----:B------:R-:W-:Y:S01]  /*74c0*/  BAR.SYNC.DEFER_BLOCKING 0x0 ;  /* 0x0000000000007b1d */ /* 0x000fe20000010000 */
[----:B------:R-:W-:Y:S02]  /*74d0*/  SHF.R.U32.HI R11, RZ, 0x8, R118 ;  /* 0x00000008ff0b7819 */ /* 0x000fe40000011676 */
[----:B------:R-:W-:Y:S02]  /*74e0*/  SHF.R.U32.HI R30, RZ, 0x8, R31 ;  /* 0x00000008ff1e7819 */ /* 0x000fe4000001161f */
[----:B------:R-:W-:-:S02]  /*74f0*/  SHF.R.U32.HI R3, RZ, 0x8, R150 ;  /* 0x00000008ff037819 */ /* 0x000fc40000011696 */
[----:B------:R-:W-:Y:S02]  /*7500*/  SHF.R.U32.HI R10, RZ, 0x8, R116 ;  /* 0x00000008ff0a7819 */ /* 0x000fe40000011674 */
[----:B------:R-:W-:Y:S02]  /*7510*/  PRMT R83, R118, 0x3340, R31 ;  /* 0x0000334076537816 */ /* 0x000fe4000000001f */
[----:B------:R-:W-:Y:S02]  /*7520*/  LOP3.LUT R28, R28, 0xffff, RZ, 0xc0, !PT ;  /* 0x0000ffff1c1c7812 */ /* 0x000fe400078ec0ff */
[----:B------:R-:W-:Y:S02]  /*7530*/  LOP3.LUT R29, R29, 0xffff, RZ, 0xc0, !PT ;  /* 0x0000ffff1d1d7812 */ /* 0x000fe400078ec0ff */
[----:B------:R-:W-:Y:S02]  /*7540*/  LOP3.LUT R31, R11, 0xffff, RZ, 0xc0, !PT ;  /* 0x0000ffff0b1f7812 */ /* 0x000fe400078ec0ff */
[----:B------:R-:W-:-:S02]  /*7550*/  LOP3.LUT R30, R30, 0xffff, RZ, 0xc0, !PT ;  /* 0x0000ffff1e1e7812 */ /* 0x000fc400078ec0ff */
[----:B------:R-:W-:Y:S02]  /*7560*/  LOP3.LUT R3, R3, 0xffff, RZ, 0xc0, !PT ;  /* 0x0000ffff03037812 */ /* 0x000fe400078ec0ff */
[----:B------:R-:W-:Y:S02]  /*7570*/  LOP3.LUT R10, R10, 0xffff, RZ, 0xc0, !PT ;  /* 0x0000ffff0a0a7812 */ /* 0x000fe400078ec0ff */
[----:B------:R-:W-:Y:S02]  /*7580*/  PRMT R52, R3, 0x3340, R28 ;  /* 0x0000334003347816 */ /* 0x000fe4000000001c */
[----:B------:R-:W-:Y:S02]  /*7590*/  PRMT R11, R10, 0x3340, R29 ;  /* 0x000033400a0b7816 */ /* 0x000fe4000000001d */
[----:B------:R-:W-:Y:S02]  /*75a0*/  PRMT R54, R31, 0x3340, R30 ;  /* 0x000033401f367816 */ /* 0x000fe4000000001e */
[----:B------:R-:W3:Y:S01]  /*75b0*/  LDS.128 R28, [R0] ;  /* 0x00000000001c7984 */ /* 0x000ee20000000c00 */
[----:B0-----:R-:W-:-:S02]  /*75c0*/  PRMT R12, R24, 0x5410, R41 ;  /* 0x00005410180c7816 */ /* 0x001fc40000000029 */
[----:B------:R-:W-:Y:S01]  /*75d0*/  PRMT R13, R43, 0x5410, R60 ;  /* 0x000054102b0d7816 */ /* 0x000fe2000000003c */
[----:B------:R-:W-:Y:S01]  /*75e0*/  BAR.SYNC.DEFER_BLOCKING 0x0 ;  /* 0x0000000000007b1d */ /* 0x000fe20000010000 */
        /* <DEDUP_REMOVED lines=11> */
[----:B------:R-:W-:Y:S01]  /*76a0*/  PRMT R77, R77, 0x5410, R48 ;  /* 0x000054104d4d7816 */ /* 0x000fe20000000030 */
[----:B------:R-:W-:Y:S01]  /*76b0*/  STSM.16.M88.4 [R9], R12 ;  /* 0x0000000c09007844 */ /* 0x000fe20000000200 */
[----:B------:R-:W-:Y:S02]  /*76c0*/  PRMT R78, R78, 0x5410, R63 ;  /* 0x000054104e4e7816 */ /* 0x000fe4000000003f */
[----:B------:R-:W-:Y:S01]  /*76d0*/  PRMT R79, R79, 0x5410, R50 ;  /* 0x000054104f4f7816 */ /* 0x000fe20000000032 */
[----:B------:R-:W-:Y:S01]  /*76e0*/  BAR.SYNC.DEFER_BLOCKING 0x0 ;  /* 0x0000000000007b1d */ /* 0x000fe20000010000 */
[----:B------:R-:W-:Y:S02]  /*76f0*/  PRMT R80, R65, 0x5410, R80 ;  /* 0x0000541041507816 */ /* 0x000fe40000000050 */
[----:B------:R-:W-:Y:S02]  /*7700*/  PRMT R81, R81, 0x5410, R52 ;  /* 0x0000541051517816 */ /* 0x000fe40000000034 */
[----:B------:R-:W-:-:S02]  /*7710*/  PRMT R82, R82, 0x5410, R11 ;  /* 0x0000541052527816 */ /* 0x000fc4000000000b */
[----:B------:R-:W-:Y:S02]  /*7720*/  PRMT R83, R83, 0x5410, R54 ;  /* 0x0000541053537816 */ /* 0x000fe40000000036 */
[----:B------:R-:W-:Y:S02]  /*7730*/  ISETP.GE.AND P1, PT, R6, UR6, PT ;  /* 0x0000000606007c0c */ /* 0x000fe4000bf26270 */
[C---:B------:R-:W-:Y:S02]  /*7740*/  IADD3 R3, P4, R2.reuse, UR4, RZ ;  /* 0x0000000402037c10 */ /* 0x040fe4000ff9e0ff */
[----:B------:R-:W-:Y:S02]  /*7750*/  ISETP.LT.AND P1, PT, R7, UR31, !P1 ;  /* 0x0000001f07007c0c */ /* 0x000fe4000cf21270 */
[----:B------:R-:W-:Y:S02]  /*7760*/  LEA.HI.X.SX32 R2, R2, UR5, 0x1, P4 ;  /* 0x0000000502027c11 */ /* 0x000fe4000a0f0eff */
[----:B------:R-:W-:Y:S01]  /*7770*/  IADD3 R4, P5, R5, UR4, RZ ;  /* 0x0000000405047c10 */ /* 0x000fe2000ffbe0ff */
[----:B------:R-:W-:Y:S01]  /*7780*/  ULDC UR4, c[0x0][0x22c] ;  /* 0x00008b0000047ab9 */ /* 0x000fe20000000800 */
[----:B--2---:R-:W-:-:S02]  /*7790*/  PRMT R49, R36, 0x7771, RZ ;  /* 0x0000777124317816 */ /* 0x004fc400000000ff */
[----:B------:R-:W-:Y:S02]  /*77a0*/  LEA.HI.X.SX32 R5, R5, UR5, 0x1, P5 ;  /* 0x0000000505057c11 */ /* 0x000fe4000a8f0eff */
[----:B------:R-:W-:Y:S01]  /*77b0*/  ISETP.LT.AND P5, PT, R6, UR22, !P2 ;  /* 0x0000001606007c0c */ /* 0x000fe2000d7a1270 */
[----:B------:R-:W0:Y:S01]  /*77c0*/  LDS.128 R24, [R0] ;  /* 0x0000000000187984 */ /* 0x000e220000000c00 */
[C---:B------:R-:W-:Y:S01]  /*77d0*/  PRMT R47, R36.reuse, 0x7772, RZ ;  /* 0x00007772242f7816 */ /* 0x040fe200000000ff */
[----:B------:R-:W-:Y:S06]  /*77e0*/  BAR.SYNC.DEFER_BLOCKING 0x0 ;  /* 0x0000000000007b1d */ /* 0x000fec0000010000 */
[----:B------:R2:W-:Y:S02]  /*77f0*/  STSM.16.M88.4 [R9], R40 ;  /* 0x0000002809007844 */ /* 0x0005e40000000200 */
[----:B------:R-:W-:Y:S01]  /*7800*/  BAR.SYNC.DEFER_BLOCKING 0x0 ;  /* 0x0000000000007b1d */ /* 0x000fe20000010000 */
[----:B--2---:R-:W-:Y:S01]  /*7810*/  IMAD R40, R7, UR26, RZ ;  /* 0x0000001a07287c24 */ /* 0x004fe2000f8e02ff */
[----:B------:R-:W-:-:S03]  /*7820*/  PRMT R43, R36, 0x7770, RZ ;  /* 0x00007770242b7816 */ /* 0x000fc600000000ff */
[C---:B------:R-:W-:Y:S01]  /*7830*/  VIADD R42, R40.reuse, UR26 ;  /* 0x0000001a282a7c36 */ /* 0x040fe20008000000 */
[----:B------:R-:W-:Y:S02]  /*7840*/  SHF.R.S32.HI R41, RZ, 0x1f, R40 ;  /* 0x0000001fff297819 */ /* 0x000fe40000011428 */
[----:B------:R-:W-:Y:S01]  /*7850*/  IADD3 R10, P4, R40, R3, RZ ;  /* 0x00000003280a7210 */ /* 0x000fe20007f9e0ff */
[----:B------:R-:W-:Y:S01]  /*7860*/  VIADD R46, R42, UR26 ;  /* 0x0000001a2a2e7c36 */ /* 0x000fe20008000000 */
[----:B------:R-:W-:Y:S01]  /*7870*/  SHF.R.S32.HI R45, RZ, 0x1f, R42 ;  /* 0x0000001fff2d7819 */ /* 0x000fe2000001142a */
[----:B------:R-:W2:Y:S02]  /*7880*/  LDS.128 R20, [R0] ;  /* 0x0000000000147984 */ /* 0x000ea40000000c00 */
[----:B------:R-:W-:Y:S01]  /*7890*/  IMAD.X R11, R41, 0x1, R2, P4 ;  /* 0x00000001290b7824 */ /* 0x000fe200020e0602 */
[----:B------:R-:W-:Y:S01]  /*78a0*/  BAR.SYNC.DEFER_BLOCKING 0x0 ;  /* 0x0000000000007b1d */ /* 0x000fe20000010000 */
[----:B------:R-:W-:-:S02]  /*78b0*/  ISETP.GE.AND P4, PT, R7, UR7, PT ;  /* 0x0000000707007c0c */ /* 0x000fc4000bf86270 */
[----:B------:R-:W-:Y:S02]  /*78c0*/  SHF.R.S32.HI R48, RZ, 0x1f, R46 ;  /* 0x0000001fff307819 */ /* 0x000fe4000001142e */
[----:B------:R-:W-:Y:S01]  /*78d0*/  ISETP.LT.AND P4, PT, R8, UR24, !P4 ;  /* 0x0000001808007c0c */ /* 0x000fe2000e781270 */
[----:B------:R-:W-:Y:S01]  /*78e0*/  ULDC.64 UR6, c[0x0][0x228] ;  /* 0x00008a0000067ab9 */ /* 0x000fe20000000a00 */
[----:B------:R-:W-:Y:S01]  /*78f0*/  STSM.16.M88.4 [R9], R72 ;  /* 0x0000004809007844 */ /* 0x000fe20000000200 */
[----:B------:R-:W-:Y:S06]  /*7900*/  BAR.SYNC.DEFER_BLOCKING 0x0 ;  /* 0x0000000000007b1d */ /* 0x000fec0000010000 */
[----:B------:R-:W4:Y:S02]  /*7910*/  LDS.128 R16, [R0] ;  /* 0x0000000000107984 */ /* 0x000f240000000c00 */
[----:B------:R-:W-:Y:S06]  /*7920*/  BAR.SYNC.DEFER_BLOCKING 0x0 ;  /* 0x0000000000007b1d */ /* 0x000fec0000010000 */
[----:B------:R-:W-:Y:S02]  /*7930*/  STSM.16.M88.4 [R9], R76 ;  /* 0x0000004c09007844 */ /* 0x000fe40000000200 */
[----:B------:R-:W-:Y:S06]  /*7940*/  BAR.SYNC.DEFER_BLOCKING 0x0 ;  /* 0x0000000000007b1d */ /* 0x000fec0000010000 */
[----:B------:R-:W5:Y:S02]  /*7950*/  LDS.128 R12, [R0] ;  /* 0x00000000000c7984 */ /* 0x000f640000000c00 */
[----:B------:R-:W-:Y:S06]  /*7960*/  BAR.SYNC.DEFER_BLOCKING 0x0 ;  /* 0x0000000000007b1d */ /* 0x000fec0000010000 */
[----:B------:R1:W-:Y:S02]  /*7970*/  STSM.16.M88.4 [R9], R80 ;  /* 0x0000005009007844 */ /* 0x0003e40000000200 */
[----:B------:R-:W-:Y:S01]  /*7980*/  BAR.SYNC.DEFER_BLOCKING 0x0 ;  /* 0x0000000000007b1d */ /* 0x000fe20000010000 */
[----:B-1----:R-:W-:-:S05]  /*7990*/  VIADD R9, R7, 0x3 ;  /* 0x0000000307097836 */ /* 0x002fca0000000000 */
[----:B------:R1:W-:Y:S01]  /*79a0*/  @P1 STG.E.U8 desc[UR14][R10.64], R43 ;  /* 0x0000002b0a001986 */ /* 0x0003e2000c10110e */
[----:B------:R-:W-:-:S05]  /*79b0*/  IADD3 R40, P1, R40, R4, RZ ;  /* 0x0000000428287210 */ /* 0x000fca0007f3e0ff */
[----:B------:R-:W-:Y:S01]  /*79c0*/  IMAD.X R41, R41, 0x1, R5, P1 ;  /* 0x0000000129297824 */ /* 0x000fe200008e0605 */
[----:B------:R-:W-:Y:S01]  /*79d0*/  ISETP.GE.AND P1, PT, R9, UR4, PT ;  /* 0x0000000409007c0c */ /* 0x000fe2000bf26270 */
[----:B------:R-:W-:Y:S01]  /*79e0*/  VIADD R9, R7, 0x4 ;  /* 0x0000000407097836 */ /* 0x000fe20000000000 */
[----:B------:R-:W-:Y:S02]  /*79f0*/  ULDC UR4, c[0x0][0x22c] ;  /* 0x00008b0000047ab9 */ /* 0x000fe40000000800 */
[----:B------:R3:W-:Y:S01]  /*7a00*/  @P4 STG.E.U8 desc[UR14][R40.64], R49 ;  /* 0x0000003128004986 */ /* 0x0007e2000c10110e */
[-C--:B-1----:R-:W-:Y:S02]  /*7a10*/  IADD3 R10, P6, R42, R3.reuse, RZ ;  /* 0x000000032a0a7210 */ /* 0x082fe40007fde0ff */
[----:B------:R-:W-:Y:S02]  /*7a20*/  ISETP.LT.AND P4, PT, R8, UR20, !P2 ;  /* 0x0000001408007c0c */ /* 0x000fe4000d781270 */
[----:B------:R-:W-:Y:S01]  /*7a30*/  IADD3 R42, P2, R42, R4, RZ ;  /* 0x000000042a2a7210 */ /* 0x000fe20007f5e0ff */
[----:B------:R-:W-:Y:S01]  /*7a40*/  IMAD.X R11, R45, 0x1, R2, P6 ;  /* 0x000000012d0b7824 */ /* 0x000fe200030e0602 */
[----:B------:R-:W-:-:S03]  /*7a50*/  IADD3 R44, P6, R46, R3, RZ ;  /* 0x000000032e2c7210 */ /* 0x000fc60007fde0ff */
[----:B------:R-:W-:Y:S01]  /*7a60*/  IMAD.X R43, R45, 0x1, R5, P2 ;  /* 0x000000012d2b7824 */ /* 0x000fe200010e0605 */
[----:B------:R1:W-:Y:S01]  /*7a70*/  @P5 STG.E.U8 desc[UR14][R10.64], R47 ;  /* 0x0000002f0a005986 */ /* 0x0003e2000c10110e */
[----:B------:R-:W-:Y:S01]  /*7a80*/  ISETP.LT.AND P5, PT, R6, UR18, !P3 ;  /* 0x0000001206007c0c */ /* 0x000fe2000dfa1270 */
[----:B------:R-:W-:Y:S01]  /*7a90*/  IMAD.X R45, R48, 0x1, R2, P6 ;  /* 0x00000001302d7824 */ /* 0x000fe200030e0602 */
[----:B---3--:R-:W-:Y:S01]  /*7aa0*/  PRMT R49, R36, 0x7773, RZ ;  /* 0x0000777324317816 */ /* 0x008fe200000000ff */
[----:B------:R-:W-:Y:S01]  /*7ab0*/  VIADD R36, R46, UR26 ;  /* 0x0000001a2e247c36 */ /* 0x000fe20008000000 */
[----:B------:R-:W-:Y:S01]  /*7ac0*/  ISETP.GE.AND P2, PT, R9, UR4, PT ;  /* 0x0000000409007c0c */ /* 0x000fe2000bf46270 */
[----:B------:R-:W-:Y:S01]  /*7ad0*/  VIADD R9, R7, 0x5 ;  /* 0x0000000507097836 */ /* 0x000fe20000000000 */
[----:B------:R-:W-:Y:S01]  /*7ae0*/  ULDC UR4, c[0x0][0x22c] ;  /* 0x00008b0000047ab9 */ /* 0x000fe20000000800 */
[----:B------:R3:W-:Y:S01]  /*7af0*/  @P4 STG.E.U8 desc[UR14][R42.64], R49 ;  /* 0x000000312a004986 */ /* 0x0007e2000c10110e */
[----:B------:R-:W-:-:S02]  /*7b00*/  ISETP.LT.AND P4, PT, R8, UR16, !P3 ;  /* 0x0000001008007c0c */ /* 0x000fc4000df81270 */
[----:B------:R-:W-:Y:S02]  /*7b10*/  IADD3 R40, P6, R36, R3, RZ ;  /* 0x0000000324287210 */ /* 0x000fe40007fde0ff */
[----:B-1----:R-:W-:Y:S02]  /*7b20*/  PRMT R47, R37, 0x7770, RZ ;  /* 0x00007770252f7816 */ /* 0x002fe400000000ff */
[----:B------:R-:W-:Y:S02]  /*7b30*/  IADD3 R10, P3, R46, R4, RZ ;  /* 0x000000042e0a7210 */ /* 0x000fe40007f7e0ff */
[----:B------:R-:W-:Y:S01]  /*7b40*/  SHF.R.S32.HI R46, RZ, 0x1f, R36 ;  /* 0x0000001fff2e7819 */ /* 0x000fe20000011424 */
[----:B------:R1:W-:Y:S01]  /*7b50*/  @P5 STG.E.U8 desc[UR14][R44.64], R47 ;  /* 0x0000002f2c005986 */ /* 0x0003e2000c10110e */
[----:B------:R-:W-:Y:S01]  /*7b60*/  ISETP.LT.AND P5, PT, R6, UR12, !P1 ;  /* 0x0000000c06007c0c */ /* 0x000fe2000cfa1270 */
[----:B------:R-:W-:Y:S01]  /*7b70*/  IMAD.X R11, R48, 0x1, R5, P3 ;  /* 0x00000001300b7824 */ /* 0x000fe200018e0605 */
[----:B------:R-:W-:Y:S01]  /*7b80*/  ISETP.GE.AND P3, PT, R9, UR4, PT ;  /* 0x0000000409007c0c */ /* 0x000fe2000bf66270 */
[----:B------:R-:W-:Y:S01]  /*7b90*/  IMAD.X R41, R46, 0x1, R2, P6 ;  /* 0x000000012e297824 */ /* 0x000fe200030e0602 */
[----:B------:R-:W-:Y:S01]  /*7ba0*/  ULDC UR4, c[0x0][0x22c] ;  /* 0x00008b0000047ab9 */ /* 0x000fe20000000800 */
[----:B------:R-:W-:Y:S01]  /*7bb0*/  VIADD R9, R7, 0x6 ;  /* 0x0000000607097836 */ /* 0x000fe20000000000 */
[----:B---3--:R-:W-:-:S02]  /*7bc0*/  PRMT R49, R38, 0x7771, RZ ;  /* 0x0000777126317816 */ /* 0x008fc400000000ff */
[C---:B-1----:R-:W-:Y:S01]  /*7bd0*/  PRMT R47, R37.reuse, 0x7771, RZ ;  /* 0x00007771252f7816 */ /* 0x042fe200000000ff */
[----:B------:R-:W-:Y:S01]  /*7be0*/  VIADD R44, R36, UR26 ;  /* 0x0000001a242c7c36 */ /* 0x000fe20008000000 */
[----:B------:R-:W-:-:S03]  /*7bf0*/  PRMT R45, R37, 0x7772, RZ ;  /* 0x00007772252d7816 */ /* 0x000fc600000000ff */
[----:B------:R1:W-:Y:S01]  /*7c00*/  @P4 STG.E.U8 desc[UR14][R10.64], R47 ;  /* 0x0000002f0a004986 */ /* 0x0003e2000c10110e */
[----:B------:R-:W-:Y:S01]  /*7c10*/  ISETP.LT.AND P4, PT, R8, UR10, !P1 ;  /* 0x0000000a08007c0c */ /* 0x000fe2000cf81270 */
[----:B------:R-:W-:Y:S01]  /*7c20*/  ULDC UR10, c[0x0][0x228] ;  /* 0x00008a00000a7ab9 */ /* 0x000fe20000000800 */
[----:B------:R-:W-:Y:S01]  /*7c30*/  IADD3 R42, P1, R36, R4, RZ ;  /* 0x00000004242a7210 */ /* 0x000fe20007f3e0ff */
[----:B------:R3:W-:Y:S01]  /*7c40*/  @P5 STG.E.U8 desc[UR14][R40.64], R45 ;  /* 0x0000002d28005986 */ /* 0x0007e2000c10110e */
[----:B------:R-:W-:Y:S01]  /*7c50*/  ISETP.LT.AND P5, PT, R6, UR8, !P2 ;  /* 0x0000000806007c0c */ /* 0x000fe2000d7a1270 */
[----:B------:R-:W-:Y:S01]  /*7c60*/  ULDC UR8, c[0x0][0x228] ;  /* 0x00008a0000087ab9 */ /* 0x000fe20000000800 */
[----:B------:R-:W-:Y:S01]  /*7c70*/  SHF.R.S32.HI R48, RZ, 0x1f, R44 ;  /* 0x0000001fff307819 */ /* 0x000fe2000001142c */
[----:B------:R-:W-:Y:S01]  /*7c80*/  IMAD.X R43, R46, 0x1, R5, P1 ;  /* 0x000000012e2b7824 */ /* 0x000fe200008e0605 */
[----:B------:R-:W-:Y:S02]  /*7c90*/  IADD3 R36, P6, R44, R3, RZ ;  /* 0x000000032c247210 */ /* 0x000fe40007fde0ff */
[----:B------:R-:W-:Y:S01]  /*7ca0*/  ISETP.GE.AND P1, PT, R9, UR4, PT ;  /* 0x0000000409007c0c */ /* 0x000fe2000bf26270 */
[----:B------:R-:W-:Y:S01]  /*7cb0*/  ULDC.64 UR4, c[0x0][0x228] ;  /* 0x00008a0000047ab9 */ /* 0x000fe20000000a00 */
[----:B-1----:R-:W-:Y:S01]  /*7cc0*/  PRMT R47, R38, 0x7770, RZ ;  /* 0x00007770262f7816 */ /* 0x002fe200000000ff */
[----:B------:R-:W-:Y:S01]  /*7cd0*/  VIADD R9, R7, 0x7 ;  /* 0x0000000707097836 */ /* 0x000fe20000000000 */
[----:B---3--:R-:W-:Y:S01]  /*7ce0*/  PRMT R41, R37, 0x7773, RZ ;  /* 0x0000777325297816 */ /* 0x008fe200000000ff */
[----:B------:R-:W-:-:S02]  /*7cf0*/  IMAD.X R37, R48, 0x1, R2, P6 ;  /* 0x0000000130257824 */ /* 0x000fc400030e0602 */
[----:B------:R-:W-:Y:S02]  /*7d00*/  VIADD R45, R44, UR26 ;  /* 0x0000001a2c2d7c36 */ /* 0x000fe40008000000 */
        /* <DEDUP_REMOVED lines=9> */
[----:B------:R-:W-:-:S02]  /*7da0*/  IADD3 R40, P6, R45, R3, RZ ;  /* 0x000000032d287210 */ /* 0x000fc40007fde0ff */
[----:B------:R-:W-:Y:S01]  /*7db0*/  ISETP.GE.AND P2, PT, R9, UR4, PT ;  /* 0x0000000409007c0c */ /* 0x000fe2000bf46270 */
[----:B------:R-:W-:Y:S01]  /*7dc0*/  VIADD R9, R7, 0x8 ;  /* 0x0000000807097836 */ /* 0x000fe20000000000 */
[----:B-1----:R-:W-:Y:S01]  /*7dd0*/  PRMT R43, R38, 0x7773, RZ ;  /* 0x00007773262b7816 */ /* 0x002fe200000000ff */
[----:B------:R-:W-:Y:S01]  /*7de0*/  IMAD.X R41, R44, 0x1, R2, P6 ;  /* 0x000000012c297824 */ /* 0x000fe200030e0602 */
[----:B------:R1:W-:Y:S01]  /*7df0*/  @P4 STG.E.U8 desc[UR14][R10.64], R49 ;  /* 0x000000310a004986 */ /* 0x0003e2000c10110e */
[----:B---3--:R-:W-:Y:S01]  /*7e00*/  PRMT R47, R38, 0x7772, RZ ;  /* 0x00007772262f7816 */ /* 0x008fe200000000ff */
[----:B------:R-:W-:Y:S01]  /*7e10*/  ULDC UR4, c[0x0][0x22c] ;  /* 0x00008b0000047ab9 */ /* 0x000fe20000000800 */
[----:B------:R-:W-:Y:S02]  /*7e20*/  ISETP.LT.AND P4, PT, R8, UR28, !P3 ;  /* 0x0000001c08007c0c */ /* 0x000fe4000df81270 */
[C---:B------:R-:W-:Y:S01]  /*7e30*/  IADD3 R36, P3, R45.reuse, R4, RZ ;  /* 0x000000042d247210 */ /* 0x040fe20007f7e0ff */
[----:B------:R-:W-:Y:S01]  /*7e40*/  VIADD R45, R45, UR26 ;  /* 0x0000001a2d2d7c36 */ /* 0x000fe20008000000 */
[----:B------:R3:W-:Y:S01]  /*7e50*/  @P5 STG.E.U8 desc[UR14][R40.64], R47 ;  /* 0x0000002f28005986 */ /* 0x0007e2000c10110e */
[----:B------:R-:W-:-:S02]  /*7e60*/  ISETP.LT.AND P5, PT, R6, UR30, !P1 ;  /* 0x0000001e06007c0c */ /* 0x000fc4000cfa1270 */
[----:B------:R-:W-:Y:S01]  /*7e70*/  IMAD.X R37, R44, 0x1, R5, P3 ;  /* 0x000000012c257824 */ /* 0x000fe200018e0605 */
[----:B------:R-:W-:Y:S02]  /*7e80*/  SHF.R.S32.HI R38, RZ, 0x1f, R45 ;  /* 0x0000001fff267819 */ /* 0x000fe4000001142d */
[----:B-1----:R-:W-:Y:S02]  /*7e90*/  IADD3 R10, P6, R45, R3, RZ ;  /* 0x000000032d0a7210 */ /* 0x002fe40007fde0ff */
[----:B------:R-:W-:Y:S01]  /*7ea0*/  ISETP.GE.AND P3, PT, R9, UR4, PT ;  /* 0x0000000409007c0c */ /* 0x000fe2000bf66270 */
[----:B------:R-:W-:Y:S01]  /*7eb0*/  VIADD R9, R7, 0x9 ;  /* 0x0000000907097836 */ /* 0x000fe20000000000 */
[----:B------:R-:W-:Y:S01]  /*7ec0*/  PRMT R49, R39, 0x7770, RZ ;  /* 0x0000777027317816 */ /* 0x000fe200000000ff */
[----:B------:R-:W-:Y:S01]  /*7ed0*/  IMAD.X R11, R38, 0x1, R2, P6 ;  /* 0x00000001260b7824 */ /* 0x000fe200030e0602 */
[----:B------:R-:W-:Y:S01]  /*7ee0*/  ULDC UR4, c[0x0][0x22c] ;  /* 0x00008b0000047ab9 */ /* 0x000fe20000000800 */
[----:B------:R1:W-:Y:S01]  /*7ef0*/  @P4 STG.E.U8 desc[UR14][R36.64], R43 ;  /* 0x0000002b24004986 */ /* 0x0003e2000c10110e */
[----:B------:R-:W-:Y:S01]  /*7f00*/  ISETP.GE.AND P4, PT, R9, UR4, PT ;  /* 0x0000000409007c0c */ /* 0x000fe2000bf86270 */
[----:B------:R-:W-:Y:S01]  /*7f10*/  ULDC UR4, c[0x0][0x228] ;  /* 0x00008a0000047ab9 */ /* 0x000fe20000000800 */
[C---:B---3--:R-:W-:Y:S01]  /*7f20*/  IADD3 R40, P6, R45.reuse, R4, RZ ;  /* 0x000000042d287210 */ /* 0x048fe20007fde0ff */
[----:B------:R-:W-:Y:S01]  /*7f30*/  VIADD R45, R45, UR26 ;  /* 0x0000001a2d2d7c36 */ /* 0x000fe20008000000 */
[----:B------:R-:W-:Y:S01]  /*7f40*/  ISETP.LT.AND P1, PT, R8, UR6, !P1 ;  /* 0x0000000608007c0c */ /* 0x000fe2000cf21270 */
[----:B------:R3:W-:Y:S01]  /*7f50*/  @P5 STG.E.U8 desc[UR14][R10.64], R49 ;  /* 0x000000310a005986 */ /* 0x0007e2000c10110e */
[----:B------:R-:W-:Y:S01]  /*7f60*/  ISETP.LT.AND P5, PT, R6, UR4, !P2 ;  /* 0x0000000406007c0c */ /* 0x000fe2000d7a1270 */
[----:B------:R-:W-:Y:S01]  /*7f70*/  IMAD.X R41, R38, 0x1, R5, P6 ;  /* 0x0000000126297824 */ /* 0x000fe200030e0605 */
[C---:B------:R-:W-:Y:S01]  /*7f80*/  PRMT R47, R39.reuse, 0x7773, RZ ;  /* 0x00007773272f7816 */ /* 0x040fe200000000ff */
[----:B------:R-:W-:Y:S01]  /*7f90*/  ULDC UR4, c[0x0][0x228] ;  /* 0x00008a0000047ab9 */ /* 0x000fe20000000800 */
[C---:B------:R-:W-:Y:S01]  /*7fa0*/  PRMT R9, R39.reuse, 0x7771, RZ ;  /* 0x0000777127097816 */ /* 0x040fe200000000ff */
[----:B------:R-:W-:Y:S01]  /*7fb0*/  ULDC UR6, c[0x0][0x228] ;  /* 0x00008a0000067ab9 */ /* 0x000fe20000000800 */
[----:B-1----:R-:W-:Y:S01]  /*7fc0*/  PRMT R43, R39, 0x7772, RZ ;  /* 0x00007772272b7816 */ /* 0x002fe200000000ff */
[----:B------:R-:W-:Y:S01]  /*7fd0*/  VIADD R42, R45, UR26 ;  /* 0x0000001a2d2a7c36 */ /* 0x000fe20008000000 */
[----:B------:R-:W-:-:S02]  /*7fe0*/  SHF.R.S32.HI R39, RZ, 0x1f, R45 ;  /* 0x0000001fff277819 */ /* 0x000fc4000001142d */
[CC--:B------:R-:W-:Y:S01]  /*7ff0*/  IADD3 R36, P6, R45.reuse, R3.reuse, RZ ;  /* 0x000000032d247210 */ /* 0x0c0fe20007fde0ff */
[----:B------:R1:W-:Y:S01]  /*8000*/  @P1 STG.E.U8 desc[UR14][R40.64], R9 ;  /* 0x0000000928001986 */ /* 0x0003e2000c10110e */
[----:B------:R-:W-:Y:S01]  /*8010*/  ISETP.LT.AND P2, PT, R8, UR4, !P2 ;  /* 0x0000000408007c0c */ /* 0x000fe2000d741270 */
[----:B------:R-:W-:Y:S01]  /*8020*/  ULDC UR4, c[0x0][0x22c] ;  /* 0x00008b0000047ab9 */ /* 0x000fe20000000800 */
[----:B---3--:R-:W-:Y:S01]  /*8030*/  IADD3 R10, P1, R45, R4, RZ ;  /* 0x000000042d0a7210 */ /* 0x008fe20007f3e0ff */
[C---:B------:R-:W-:Y:S01]  /*8040*/  IMAD.X R37, R39.reuse, 0x1, R2, P6 ;  /* 0x0000000127257824 */ /* 0x040fe200030e0602 */
[----:B------:R-:W-:Y:S01]  /*8050*/  ISETP.LT.AND P6, PT, R6, UR6, !P3 ;  /* 0x0000000606007c0c */ /* 0x000fe2000dfc1270 */
[----:B------:R-:W-:Y:S01]  /*8060*/  ULDC UR6, c[0x0][0x228] ;  /* 0x00008a0000067ab9 */ /* 0x000fe20000000800 */
[----:B------:R-:W-:Y:S01]  /*8070*/  SHF.R.S32.HI R44, RZ, 0x1f, R42 ;  /* 0x0000001fff2c7819 */ /* 0x000fe2000001142a */
[----:B------:R-:W-:Y:S01]  /*8080*/  IMAD.X R11, R39, 0x1, R5, P1 ;  /* 0x00000001270b7824 */ /* 0x000fe200008e0605 */
[----:B------:R3:W-:Y:S01]  /*8090*/  @P5 STG.E.U8 desc[UR14][R36.64], R43 ;  /* 0x0000002b24005986 */ /* 0x0007e2000c10110e */
[----:B------:R-:W-:Y:S01]  /*80a0*/  IADD3 R38, P5, R42, R3, RZ ;  /* 0x000000032a267210 */ /* 0x000fe20007fbe0ff */
[----:B-1----:R-:W-:Y:S01]  /*80b0*/  VIADD R9, R7, 0xa ;  /* 0x0000000a07097836 */ /* 0x002fe20000000000 */
[----:B------:R-:W-:-:S02]  /*80c0*/  PRMT R45, R32, 0x7770, RZ ;  /* 0x00007770202d7816 */ /* 0x000fc400000000ff */
[----:B------:R1:W-:Y:S01]  /*80d0*/  @P2 STG.E.U8 desc[UR14][R10.64], R47 ;  /* 0x0000002f0a002986 */ /* 0x0003e2000c10110e */
[----:B------:R-:W-:Y:S01]  /*80e0*/  IMAD.X R39, R44, 0x1, R2, P5 ;  /* 0x000000012c277824 */ /* 0x000fe200028e0602 */
[----:B------:R-:W-:Y:S01]  /*80f0*/  ISETP.LT.AND P5, PT, R6, UR6, !P4 ;  /* 0x0000000606007c0c */ /* 0x000fe2000e7a1270 */
[----:B------:R-:W-:Y:S01]  /*8100*/  ULDC UR6, c[0x0][0x228] ;  /* 0x00008a0000067ab9 */ /* 0x000fe20000000800 */
[----:B------:R-:W-:Y:S01]  /*8110*/  ISETP.GE.AND P1, PT, R9, UR4, PT ;  /* 0x0000000409007c0c */ /* 0x000fe2000bf26270 */
[----:B------:R-:W-:Y:S01]  /*8120*/  ULDC UR4, c[0x0][0x228] ;  /* 0x00008a0000047ab9 */ /* 0x000fe20000000800 */
[----:B------:R0:W-:Y:S01]  /*8130*/  @P6 STG.E.U8 desc[UR14][R38.64], R45 ;  /* 0x0000002d26006986 */ /* 0x0001e2000c10110e */
[----:B---3--:R-:W-:Y:S01]  /*8140*/  VIADD R43, R42, UR26 ;  /* 0x0000001a2a2b7c36 */ /* 0x008fe20008000000 */
[----:B------:R-:W-:Y:S01]  /*8150*/  ISETP.LT.AND P3, PT, R8, UR4, !P3 ;  /* 0x0000000408007c0c */ /* 0x000fe2000df61270 */
[----:B------:R-:W-:Y:S01]  /*8160*/  VIADD R9, R7, 0xb ;  /* 0x0000000b07097836 */ /* 0x000fe20000000000 */
[----:B------:R-:W-:Y:S01]  /*8170*/  IADD3 R36, P2, R42, R4, RZ ;  /* 0x000000042a247210 */ /* 0x000fe20007f5e0ff */
[----:B------:R-:W-:Y:S01]  /*8180*/  ULDC UR4, c[0x0][0x22c] ;  /* 0x00008b0000047ab9 */ /* 0x000fe20000000800 */
[----:B------:R-:W-:Y:S01]  /*8190*/  SHF.R.S32.HI R46, RZ, 0x1f, R43 ;  /* 0x0000001fff2e7819 */ /* 0x000fe2000001142b */
[C---:B------:R-:W-:Y:S01]  /*81a0*/  VIADD R42, R43.reuse, UR26 ;  /* 0x0000001a2b2a7c36 */ /* 0x040fe20008000000 */
[----:B------:R-:W-:Y:S01]  /*81b0*/  IADD3 R40, P6, R43, R3, RZ ;  /* 0x000000032b287210 */ /* 0x000fe20007fde0ff */
[----:B------:R-:W-:Y:S01]  /*81c0*/  IMAD.X R37, R44, 0x1, R5, P2 ;  /* 0x000000012c257824 */ /* 0x000fe200010e0605 */
[----:B-1----:R-:W-:-:S02]  /*81d0*/  PRMT R47, R32, 0x7771, RZ ;  /* 0x00007771202f7816 */ /* 0x002fc400000000ff */
[----:B------:R-:W-:Y:S01]  /*81e0*/  ISETP.GE.AND P2, PT, R9, UR4, PT ;  /* 0x0000000409007c0c */ /* 0x000fe2000bf46270 */
[----:B------:R-:W-:Y:S01]  /*81f0*/  IMAD.X R41, R46, 0x1, R2, P6 ;  /* 0x000000012e297824 */ /* 0x000fe200030e0602 */
[----:B0-----:R-:W-:Y:S01]  /*8200*/  PRMT R45, R32, 0x7772, RZ ;  /* 0x00007772202d7816 */ /* 0x001fe200000000ff */
[----:B------:R-:W-:Y:S01]  /*8210*/  ULDC UR4, c[0x0][0x228] ;  /* 0x00008a0000047ab9 */ /* 0x000fe20000000800 */
[----:B------:R-:W-:Y:S01]  /*8220*/  @P3 STG.E.U8 desc[UR14][R36.64], R47 ;  /* 0x0000002f24003986 */ /* 0x000fe2000c10110e */
[----:B------:R-:W-:Y:S01]  /*8230*/  ISETP.LT.AND P4, PT, R8, UR4, !P4 ;  /* 0x0000000408007c0c */ /* 0x000fe2000e781270 */
[----:B------:R-:W-:Y:S01]  /*8240*/  VIADD R9, R7, 0xc ;  /* 0x0000000c07097836 */ /* 0x000fe20000000000 */
[----:B------:R-:W-:Y:S01]  /*8250*/  IADD3 R10, P3, R43, R4, RZ ;  /* 0x000000042b0a7210 */ /* 0x000fe20007f7e0ff */
[----:B------:R0:W-:Y:S01]  /*8260*/  @P5 STG.E.U8 desc[UR14][R40.64], R45 ;  /* 0x0000002d28005986 */ /* 0x0001e2000c10110e */
[----:B------:R-:W-:Y:S01]  /*8270*/  ISETP.LT.AND P5, PT, R6, UR6, !P1 ;  /* 0x0000000606007c0c */ /* 0x000fe2000cfa1270 */
[----:B------:R-:W-:Y:S01]  /*8280*/  ULDC UR4, c[0x0][0x22c] ;  /* 0x00008b0000047ab9 */ /* 0x000fe20000000800 */
[----:B------:R-:W-:Y:S01]  /*8290*/  SHF.R.S32.HI R44, RZ, 0x1f, R42 ;  /* 0x0000001fff2c7819 */ /* 0x000fe2000001142a */
[----:B------:R-:W-:Y:S01]  /*82a0*/  IMAD.X R11, R46, 0x1, R5, P3 ;  /* 0x000000012e0b7824 */ /* 0x000fe200018e0605 */
[----:B------:R-:W-:Y:S01]  /*82b0*/  IADD3 R38, P6, R42, R3, RZ ;  /* 0x000000032a267210 */ /* 0x000fe20007fde0ff */
[----:B------:R-:W-:Y:S01]  /*82c0*/  ULDC UR6, c[0x0][0x228] ;  /* 0x00008a0000067ab9 */ /* 0x000fe20000000800 */
[----:B------:R-:W-:Y:S01]  /*82d0*/  ISETP.GE.AND P3, PT, R9, UR4, PT ;  /* 0x0000000409007c0c */ /* 0x000fe2000bf66270 */
[----:B------:R-:W-:Y:S01]  /*82e0*/  ULDC UR4, c[0x0][0x228] ;  /* 0x00008a0000047ab9 */ /* 0x000fe20000000800 */
[----:B------:R-:W-:Y:S01]  /*82f0*/  PRMT R43, R33, 0x7770, RZ ;  /* 0x00007770212b7816 */ /* 0x000fe200000000ff */
[----:B------:R-:W-:Y:S01]  /*8300*/  IMAD.X R39, R44, 0x1, R2, P6 ;  /* 0x000000012c277824 */ /* 0x000fe200030e0602 */
[----:B0-----:R-:W-:Y:S01]  /*8310*/  PRMT R45, R32, 0x7773, RZ ;  /* 0x00007773202d7816 */ /* 0x001fe200000000ff */
[----:B------:R-:W-:-:S02]  /*8320*/  VIADD R32, R42, UR26 ;  /* 0x0000001a2a207c36 */ /* 0x000fc40008000000 */
[----:B------:R-:W-:Y:S02]  /*8330*/  VIADD R9, R7, 0xd ;  /* 0x0000000d07097836 */ /* 0x000fe40000000000 */
        /* <DEDUP_REMOVED lines=11> */
[----:B------:R-:W-:Y:S01]  /*83f0*/  ULDC UR4, c[0x0][0x228] ;  /* 0x00008a0000047ab9 */ /* 0x000fe20000000800 */
[----:B------:R-:W-:Y:S01]  /*8400*/  VIADD R9, R7, 0xe ;  /* 0x0000000e07097836 */ /* 0x000fe20000000000 */
[----:B0-----:R-:W-:Y:S01]  /*8410*/  PRMT R45, R34, 0x7771, RZ ;  /* 0x00007771222d7816 */ /* 0x001fe200000000ff */
[----:B------:R-:W-:Y:S01]  /*8420*/  IMAD.X R41, R42, 0x1, R2, P6 ;  /* 0x000000012a297824 */ /* 0x000fe200030e0602 */
        /* <DEDUP_REMOVED lines=14> */
[----:B------:R-:W-:Y:S01]  /*8510*/  ULDC UR4, c[0x0][0x228] ;  /* 0x00008a0000047ab9 */ /* 0x000fe20000000800 */
[----:B0-----:R-:W-:Y:S01]  /*8520*/  PRMT R43, R33, 0x7773, RZ ;  /* 0x00007773212b7816 */ /* 0x001fe200000000ff */
[----:B------:R-:W-:Y:S01]  /*8530*/  IMAD.X R33, R44, 0x1, R2, P6 ;  /* 0x000000012c217824 */ /* 0x000fe200030e0602 */
[----:B-1----:R-:W-:Y:S01]  /*8540*/  PRMT R41, R34, 0x7770, RZ ;  /* 0x0000777022297816 */ /* 0x002fe200000000ff */
[----:B------:R-:W-:-:S02]  /*8550*/  VIADD R39, R38, UR26 ;  /* 0x0000001a26277c36 */ /* 0x000fc40008000000 */
[----:B------:R0:W-:Y:S01]  /*8560*/  @P4 STG.E.U8 desc[UR14][R10.64], R43 ;  /* 0x0000002b0a004986 */ /* 0x0001e2000c10110e */
[----:B------:R-:W-:Y:S01]  /*8570*/  ISETP.LT.AND P4, PT, R8, UR4, !P3 ;  /* 0x0000000408007c0c */ /* 0x000fe2000df81270 */
[----:B------:R-:W-:Y:S01]  /*8580*/  VIADD R9, R7, 0xf ;  /* 0x0000000f07097836 */ /* 0x000fe20000000000 */
[-C--:B------:R-:W-:Y:S01]  /*8590*/  IADD3 R36, P3, R38, R4.reuse, RZ ;  /* 0x0000000426247210 */ /* 0x080fe20007f7e0ff */
[----:B------:R1:W-:Y:S01]  /*85a0*/  @P5 STG.E.U8 desc[UR14][R32.64], R41 ;  /* 0x0000002920005986 */ /* 0x0003e2000c10110e */
[----:B------:R-:W-:Y:S01]  /*85b0*/  ISETP.LT.AND P5, PT, R6, UR6, !P1 ;  /* 0x0000000606007c0c */ /* 0x000fe2000cfa1270 */
[----:B------:R-:W-:Y:S01]  /*85c0*/  ULDC UR4, c[0x0][0x22c] ;  /* 0x00008b0000047ab9 */ /* 0x000fe20000000800 */
[----:B------:R-:W-:Y:S01]  /*85d0*/  SHF.R.S32.HI R38, RZ, 0x1f, R39 ;  /* 0x0000001fff267819 */ /* 0x000fe20000011427 */
[--C-:B------:R-:W-:Y:S01]  /*85e0*/  IMAD.X R37, R44, 0x1, R5.reuse, P3 ;  /* 0x000000012c257824 */ /* 0x100fe200018e0605 */
[----:B------:R-:W-:Y:S01]  /*85f0*/  ISETP.GE.AND P3, PT, R9, UR4, PT ;  /* 0x0000000409007c0c */ /* 0x000fe2000bf66270 */
[----:B------:R-:W-:Y:S01]  /*8600*/  ULDC UR4, c[0x0][0x228] ;  /* 0x00008a0000047ab9 */ /* 0x000fe20000000800 */
[----:B------:R-:W-:Y:S01]  /*8610*/  ULDC UR6, c[0x0][0x228] ;  /* 0x00008a0000067ab9 */ /* 0x000fe20000000800 */
[-C--:B0-----:R-:W-:Y:S01]  /*8620*/  IADD3 R10, P6, R39, R3.reuse, RZ ;  /* 0x00000003270a7210 */ /* 0x081fe20007fde0ff */
[----:B------:R-:W-:Y:S01]  /*8630*/  VIADD R9, R7, 0x10 ;  /* 0x0000001007097836 */ /* 0x000fe20000000000 */
[----:B------:R-:W-:Y:S01]  /*8640*/  PRMT R43, R34, 0x7772, RZ ;  /* 0x00007772222b7816 */ /* 0x000fe200000000ff */
[----:B------:R0:W-:Y:S01]  /*8650*/  @P4 STG.E.U8 desc[UR14][R36.64], R45 ;  /* 0x0000002d24004986 */ /* 0x0001e2000c10110e */
[----:B------:R-:W-:Y:S01]  /*8660*/  ISETP.LT.AND P4, PT, R8, UR4, !P1 ;  /* 0x0000000408007c0c */ /* 0x000fe2000cf81270 */
[----:B------:R-:W-:Y:S01]  /*8670*/  IMAD.X R11, R38, 0x1, R2, P6 ;  /* 0x00000001260b7824 */ /* 0x000fe200030e0602 */
[C---:B-1----:R-:W-:Y:S01]  /*8680*/  IADD3 R32, P1, R39.reuse, R4, RZ ;  /* 0x0000000427207210 */ /* 0x042fe20007f3e0ff */
[----:B------:R-:W-:Y:S01]  /*8690*/  VIADD R39, R39, UR26 ;  /* 0x0000001a27277c36 */ /* 0x000fe20008000000 */
[----:B------:R-:W-:Y:S01]  /*86a0*/  PRMT R41, R34, 0x7773, RZ ;  /* 0x0000777322297816 */ /* 0x000fe200000000ff */
[----:B------:R-:W-:Y:S01]  /*86b0*/  ULDC UR4, c[0x0][0x22c] ;  /* 0x00008b0000047ab9 */ /* 0x000fe20000000800 */
[----:B------:R1:W-:Y:S01]  /*86c0*/  @P5 STG.E.U8 desc[UR14][R10.64], R43 ;  /* 0x0000002b0a005986 */ /* 0x0003e2000c10110e */
[----:B------:R-:W-:Y:S01]  /*86d0*/  ISETP.LT.AND P5, PT, R6, UR6, !P2 ;  /* 0x0000000606007c0c */ /* 0x000fe2000d7a1270 */
[----:B------:R-:W-:Y:S01]  /*86e0*/  IMAD.X R33, R38, 0x1, R5, P1 ;  /* 0x0000000126217824 */ /* 0x000fe200008e0605 */
[----:B------:R-:W-:Y:S01]  /*86f0*/  SHF.R.S32.HI R34, RZ, 0x1f, R39 ;  /* 0x0000001fff227819 */ /* 0x000fe20000011427 */
[----:B------:R-:W-:Y:S01]  /*8700*/  ULDC UR6, c[0x0][0x228] ;  /* 0x00008a0000067ab9 */ /* 0x000fe20000000800 */
[----:B------:R-:W-:Y:S01]  /*8710*/  ISETP.GE.AND P1, PT, R9, UR4, PT ;  /* 0x0000000409007c0c */ /* 0x000fe2000bf26270 */
[----:B------:R-:W-:Y:S01]  /*8720*/  VIADD R9, R7, 0x11 ;  /* 0x0000001107097836 */ /* 0x000fe20000000000 */
[----:B0-----:R-:W-:Y:S01]  /*8730*/  PRMT R45, R35, 0x7770, RZ ;  /* 0x00007770232d7816 */ /* 0x001fe200000000ff */
[----:B------:R-:W-:Y:S01]  /*8740*/  ULDC UR4, c[0x0][0x22c] ;  /* 0x00008b0000047ab9 */ /* 0x000fe20000000800 */
[----:B------:R-:W-:Y:S01]  /*8750*/  ISETP.LT.AND P2, PT, R8, UR6, !P2 ;  /* 0x0000000608007c0c */ /* 0x000fe2000d741270 */
[----:B------:R0:W-:Y:S01]  /*8760*/  @P4 STG.E.U8 desc[UR14][R32.64], R41 ;  /* 0x0000002920004986 */ /* 0x0001e2000c10110e */
[----:B------:R-:W-:Y:S01]  /*8770*/  ISETP.GE.AND P4, PT, R9, UR4, PT ;  /* 0x0000000409007c0c */ /* 0x000fe2000bf86270 */
[----:B------:R-:W-:Y:S01]  /*8780*/  ULDC UR4, c[0x0][0x228] ;  /* 0x00008a0000047ab9 */ /* 0x000fe20000000800 */
[----:B-1----:R-:W-:Y:S01]  /*8790*/  IADD3 R10, P6, R39, R3, RZ ;  /* 0x00000003270a7210 */ /* 0x002fe20007fde0ff */
[----:B------:R-:W-:Y:S01]  /*87a0*/  ULDC UR6, c[0x0][0x228] ;  /* 0x00008a0000067ab9 */ /* 0x000fe20000000800 */
[----:B------:R-:W-:-:S02]  /*87b0*/  PRMT R9, R35, 0x7771, RZ ;  /* 0x0000777123097816 */ /* 0x000fc400000000ff */
[----:B------:R-:W-:Y:S01]  /*87c0*/  PRMT R43, R35, 0x7772, RZ ;  /* 0x00007772232b7816 */ /* 0x000fe200000000ff */
[--C-:B------:R-:W-:Y:S01]  /*87d0*/  IMAD.X R11, R34, 0x1, R2.reuse, P6 ;  /* 0x00000001220b7824 */ /* 0x100fe200030e0602 */
[CC--:B------:R-:W-:Y:S01]  /*87e0*/  IADD3 R36, P6, R39.reuse, R4.reuse, RZ ;  /* 0x0000000427247210 */ /* 0x0c0fe20007fde0ff */
[----:B------:R-:W-:Y:S01]  /*87f0*/  VIADD R39, R39, UR26 ;  /* 0x0000001a27277c36 */ /* 0x000fe20008000000 */
[----:B0-----:R-:W-:Y:S02]  /*8800*/  PRMT R41, R35, 0x7773, RZ ;  /* 0x0000777323297816 */ /* 0x001fe400000000ff */
[----:B------:R0:W-:Y:S01]  /*8810*/  @P5 STG.E.U8 desc[UR14][R10.64], R45 ;  /* 0x0000002d0a005986 */ /* 0x0001e2000c10110e */
[----:B------:R-:W-:Y:S01]  /*8820*/  ISETP.LT.AND P5, PT, R6, UR4, !P3 ;  /* 0x0000000406007c0c */ /* 0x000fe2000dfa1270 */
[----:B------:R-:W-:Y:S01]  /*8830*/  IMAD.X R37, R34, 0x1, R5, P6 ;  /* 0x0000000122257824 */ /* 0x000fe200030e0605 */
[----:B------:R-:W-:Y:S01]  /*8840*/  SHF.R.S32.HI R35, RZ, 0x1f, R39 ;  /* 0x0000001fff237819 */ /* 0x000fe20000011427 */
[----:B------:R-:W-:Y:S01]  /*8850*/  ULDC UR4, c[0x0][0x248] ;  /* 0x0000920000047ab9 */ /* 0x000fe20000000800 */
[C---:B------:R-:W-:Y:S01]  /*8860*/  IADD3 R32, P6, R39.reuse, R3, RZ ;  /* 0x0000000327207210 */ /* 0x040fe20007fde0ff */
[----:B------:R-:W-:Y:S01]  /*8870*/  VIADD R38, R39, UR4 ;  /* 0x0000000427267c36 */ /* 0x000fe20008000000 */
[----:B------:R-:W-:Y:S01]  /*8880*/  ISETP.LT.AND P3, PT, R8, UR6, !P3 ;  /* 0x0000000608007c0c */ /* 0x000fe2000df61270 */
[----:B------:R1:W-:Y:S01]  /*8890*/  @P2 STG.E.U8 desc[UR14][R36.64], R9 ;  /* 0x0000000924002986 */ /* 0x0003e2000c10110e */
[----:B------:R-:W-:Y:S01]  /*88a0*/  ULDC UR4, c[0x0][0x22c] ;  /* 0x00008b0000047ab9 */ /* 0x000fe20000000800 */
[----:B------:R-:W-:Y:S01]  /*88b0*/  IMAD.X R33, R35, 0x1, R2, P6 ;  /* 0x0000000123217824 */ /* 0x000fe200030e0602 */
[----:B------:R-:W-:Y:S01]  /*88c0*/  ISETP.LT.AND P6, PT, R6, UR8, !P1 ;  /* 0x0000000806007c0c */ /* 0x000fe2000cfc1270 */
[----:B------:R-:W-:Y:S01]  /*88d0*/  ULDC UR6, c[0x0][0x228] ;  /* 0x00008a0000067ab9 */ /* 0x000fe20000000800 */
[----:B0-----:R-:W-:Y:S01]  /*88e0*/  IADD3 R10, P2, R39, R4, RZ ;  /* 0x00000004270a7210 */ /* 0x001fe20007f5e0ff */
[----:B------:R-:W-:Y:S01]  /*88f0*/  ULDC UR8, c[0x0][0x228] ;  /* 0x00008a0000087ab9 */ /* 0x000fe20000000800 */
[----:B------:R0:W-:Y:S01]  /*8900*/  @P5 STG.E.U8 desc[UR14][R32.64], R43 ;  /* 0x0000002b20005986 */ /* 0x0001e2000c10110e */
[----:B------:R-:W-:-:S02]  /*8910*/  SHF.R.S32.HI R39, RZ, 0x1f, R38 ;  /* 0x0000001fff277819 */ /* 0x000fc40000011426 */
[-C--:B------:R-:W-:Y:S01]  /*8920*/  IADD3 R34, P5, R38, R3.reuse, RZ ;  /* 0x0000000326227210 */ /* 0x080fe20007fbe0ff */
[--C-:B------:R-:W-:Y:S01]  /*8930*/  IMAD.X R11, R35, 0x1, R5.reuse, P2 ;  /* 0x00000001230b7824 */ /* 0x100fe200010e0605 */
[----:B-1----:R-:W-:Y:S01]  /*8940*/  PRMT R37, R28, 0x7770, RZ ;  /* 0x000077701c257816 */ /* 0x002fe200000000ff */
[----:B------:R-:W-:Y:S02]  /*8950*/  VIADD R9, R7, 0x12 ;  /* 0x0000001207097836 */ /* 0x000fe40000000000 */
[----:B------:R-:W-:Y:S01]  /*8960*/  IMAD.X R35, R39, 0x1, R2, P5 ;  /* 0x0000000127237824 */ /* 0x000fe200028e0602 */
[----:B------:R1:W-:Y:S01]  /*8970*/  @P3 STG.E.U8 desc[UR14][R10.64], R41 ;  /* 0x000000290a003986 */ /* 0x0003e2000c10110e */
[----:B------:R-:W-:Y:S01]  /*8980*/  ISETP.LT.AND P3, PT, R8, UR6, !P1 ;  /* 0x0000000608007c0c */ /* 0x000fe2000cf61270 */
[----:B------:R-:W-:Y:S01]  /*8990*/  ULDC UR6, c[0x0][0x228] ;  /* 0x00008a0000067ab9 */ /* 0x000fe20000000800 */
[----:B------:R-:W-:Y:S01]  /*89a0*/  ISETP.GE.AND P2, PT, R9, UR4, PT ;  /* 0x0000000409007c0c */ /* 0x000fe2000bf46270 */
[----:B------:R-:W-:Y:S01]  /*89b0*/  ULDC UR4, c[0x0][0x248] ;  /* 0x0000920000047ab9 */ /* 0x000fe20000000800 */
[----:B------:R-:W-:Y:S01]  /*89c0*/  ISETP.LT.AND P5, PT, R6, UR8, !P4 ;  /* 0x0000000806007c0c */ /* 0x000fe2000e7a1270 */
[C---:B------:R-:W-:Y:S01]  /*89d0*/  VIADD R36, R38.reuse, UR4 ;  /* 0x0000000426247c36 */ /* 0x040fe20008000000 */
[----:B0-----:R-:W-:Y:S01]  /*89e0*/  IADD3 R32, P1, R38, R4, RZ ;  /* 0x0000000426207210 */ /* 0x001fe20007f3e0ff */
[----:B------:R0:W-:Y:S01]  /*89f0*/  @P6 STG.E.U8 desc[UR14][R34.64], R37 ;  /* 0x0000002522006986 */ /* 0x0001e2000c10110e */
[----:B------:R-:W-:Y:S01]  /*8a00*/  VIADD R9, R7, 0x13 ;  /* 0x0000001307097836 */ /* 0x000fe20000000000 */
[----:B------:R-:W-:Y:S01]  /*8a10*/  ULDC UR4, c[0x0][0x22c] ;  /* 0x00008b0000047ab9 */ /* 0x000fe20000000800 */
[----:B------:R-:W-:Y:S01]  /*8a20*/  SHF.R.S32.HI R38, RZ, 0x1f, R36 ;  /* 0x0000001fff267819 */ /* 0x000fe20000011424 */
[----:B------:R-:W-:Y:S01]  /*8a30*/  IMAD.X R33, R39, 0x1, R5, P1 ;  /* 0x0000000127217824 */ /* 0x000fe200008e0605 */
[----:B-1----:R-:W-:Y:S01]  /*8a40*/  IADD3 R10, P6, R36, R3, RZ ;  /* 0x00000003240a7210 */ /* 0x002fe20007fde0ff */
[----:B------:R-:W-:Y:S01]  /*8a50*/  ULDC UR8, c[0x0][0x228] ;  /* 0x00008a0000087ab9 */ /* 0x000fe20000000800 */
[----:B------:R-:W-:-:S02]  /*8a60*/  PRMT R41, R28, 0x7771, RZ ;  /* 0x000077711c297816 */ /* 0x000fc400000000ff */
[----:B------:R-:W-:Y:S01]  /*8a70*/  PRMT R39, R28, 0x7772, RZ ;  /* 0x000077721c277816 */ /* 0x000fe200000000ff */
[--C-:B------:R-:W-:Y:S01]  /*8a80*/  IMAD.X R11, R38, 0x1, R2.reuse, P6 ;  /* 0x00000001260b7824 */ /* 0x100fe200030e0602 */
[----:B------:R-:W-:Y:S01]  /*8a90*/  ISETP.GE.AND P1, PT, R9, UR4, PT ;  /* 0x0000000409007c0c */ /* 0x000fe2000bf26270 */
[----:B------:R-:W-:Y:S01]  /*8aa0*/  ULDC UR4, c[0x0][0x248] ;  /* 0x0000920000047ab9 */ /* 0x000fe20000000800 */
[----:B------:R-:W-:Y:S01]  /*8ab0*/  ISETP.LT.AND P4, PT, R8, UR6, !P4 ;  /* 0x0000000608007c0c */ /* 0x000fe2000e781270 */
[----:B------:R1:W-:Y:S01]  /*8ac0*/  @P3 STG.E.U8 desc[UR14][R32.64], R41 ;  /* 0x0000002920003986 */ /* 0x0003e2000c10110e */
[C---:B0-----:R-:W-:Y:S01]  /*8ad0*/  VIADD R37, R36.reuse, UR4 ;  /* 0x0000000424257c36 */ /* 0x041fe20008000000 */
[-C--:B------:R-:W-:Y:S01]  /*8ae0*/  IADD3 R34, P3, R36, R4.reuse, RZ ;  /* 0x0000000424227210 */ /* 0x080fe20007f7e0ff */
[----:B------:R-:W-:Y:S01]  /*8af0*/  VIADD R9, R7, 0x14 ;  /* 0x0000001407097836 */ /* 0x000fe20000000000 */
[----:B------:R0:W-:Y:S01]  /*8b00*/  @P5 STG.E.U8 desc[UR14][R10.64], R39 ;  /* 0x000000270a005986 */ /* 0x0001e2000c10110e */
[----:B------:R-:W-:Y:S01]  /*8b10*/  ISETP.LT.AND P5, PT, R6, UR8, !P2 ;  /* 0x0000000806007c0c */ /* 0x000fe2000d7a1270 */
[----:B------:R-:W-:Y:S01]  /*8b20*/  ULDC UR4, c[0x0][0x22c] ;  /* 0x00008b0000047ab9 */ /* 0x000fe20000000800 */
[----:B------:R-:W-:Y:S01]  /*8b30*/  SHF.R.S32.HI R36, RZ, 0x1f, R37 ;  /* 0x0000001fff247819 */ /* 0x000fe20000011425 */
[--C-:B------:R-:W-:Y:S01]  /*8b40*/  IMAD.X R35, R38, 0x1, R5.reuse, P3 ;  /* 0x0000000126237824 */ /* 0x100fe200018e0605 */
[----:B------:R-:W-:Y:S01]  /*8b50*/  ULDC UR6, c[0x0][0x228] ;  /* 0x00008a0000067ab9 */ /* 0x000fe20000000800 */
[----:B------:R-:W-:Y:S01]  /*8b60*/  ISETP.GE.AND P3, PT, R9, UR4, PT ;  /* 0x0000000409007c0c */ /* 0x000fe2000bf66270 */
[----:B------:R-:W-:Y:S01]  /*8b70*/  ULDC UR4, c[0x0][0x248] ;  /* 0x0000920000047ab9 */ /* 0x000fe20000000800 */
[CC--:B-1----:R-:W-:Y:S01]  /*8b80*/  IADD3 R32, P6, R37.reuse, R3.reuse, RZ ;  /* 0x0000000325207210 */ /* 0x0c2fe20007fde0ff */
[----:B------:R-:W-:Y:S01]  /*8b90*/  ULDC UR8, c[0x0][0x228] ;  /* 0x00008a0000087ab9 */ /* 0x000fe20000000800 */
[----:B------:R-:W-:Y:S01]  /*8ba0*/  PRMT R41, R28, 0x7773, RZ ;  /* 0x000077731c297816 */ /* 0x000fe200000000ff */
[----:B------:R-:W-:Y:S01]  /*8bb0*/  VIADD R28, R37, UR4 ;  /* 0x00000004251c7c36 */ /* 0x000fe20008000000 */
[----:B0-----:R-:W-:Y:S01]  /*8bc0*/  PRMT R39, R29, 0x7770, RZ ;  /* 0x000077701d277816 */ /* 0x001fe200000000ff */
[----:B------:R-:W-:Y:S01]  /*8bd0*/  IMAD.X R33, R36, 0x1, R2, P6 ;  /* 0x0000000124217824 */ /* 0x000fe200030e0602 */
[----:B------:R-:W-:Y:S01]  /*8be0*/  ULDC UR4, c[0x0][0x22c] ;  /* 0x00008b0000047ab9 */ /* 0x000fe20000000800 */
[----:B------:R0:W-:Y:S01]  /*8bf0*/  @P4 STG.E.U8 desc[UR14][R34.64], R41 ;  /* 0x0000002922004986 */ /* 0x0001e2000c10110e */
        /* <DEDUP_REMOVED lines=8> */
[----:B------:R-:W-:Y:S01]  /*8c80*/  PRMT R37, R29, 0x7772, RZ ;  /* 0x000077721d257816 */ /* 0x000fe200000000ff */
[----:B------:R-:W-:Y:S01]  /*8c90*/  ULDC UR8, c[0x0][0x228] ;  /* 0x00008a0000087ab9 */ /* 0x000fe20000000800 */
[----:B------:R-:W-:Y:S01]  /*8ca0*/  ISETP.GE.AND P2, PT, R9, UR4, PT ;  /* 0x0000000409007c0c */ /* 0x000fe2000bf46270 */
[----:B------:R-:W-:Y:S01]  /*8cb0*/  ULDC UR4, c[0x0][0x248] ;  /* 0x0000920000047ab9 */ /* 0x000fe20000000800 */
[C---:B0-----:R-:W-:Y:S01]  /*8cc0*/  IADD3 R34, P6, R28.reuse, R3, RZ ;  /* 0x000000031c227210 */ /* 0x041fe20007fde0ff */
[----:B------:R-:W-:Y:S01]  /*8cd0*/  VIADD R36, R28, UR4 ;  /* 0x000000041c247c36 */ /* 0x000fe20008000000 */
[----:B------:R-:W-:Y:S01]  /*8ce0*/  ULDC UR4, c[0x0][0x22c] ;  /* 0x00008b0000047ab9 */ /* 0x000fe20000000800 */
[----:B-1----:R-:W-:Y:S01]  /*8cf0*/  PRMT R39, R29, 0x7771, RZ ;  /* 0x000077711d277816 */ /* 0x002fe200000000ff */
[----:B------:R-:W-:-:S02]  /*8d00*/  VIADD R9, R7, 0x16 ;  /* 0x0000001607097836 */ /* 0x000fc40000000000 */
[----:B------:R-:W-:Y:S01]  /*8d10*/  IMAD.X R35, R38, 0x1, R2, P6 ;  /* 0x0000000126237824 */ /* 0x000fe200030e0602 */
[----:B------:R-:W-:Y:S01]  /*8d20*/  SHF.R.S32.HI R40, RZ, 0x1f, R36 ;  /* 0x0000001fff287819 */ /* 0x000fe20000011424 */
[----:B------:R0:W-:Y:S01]  /*8d30*/  @P4 STG.E.U8 desc[UR14][R10.64], R39 ;  /* 0x000000270a004986 */ /* 0x0001e2000c10110e */
[----:B------:R-:W-:Y:S01]  /*8d40*/  ISETP.LT.AND P4, PT, R8, UR6, !P1 ;  /* 0x0000000608007c0c */ /* 0x000fe2000cf81270 */
[----:B------:R-:W-:Y:S01]  /*8d50*/  ULDC UR6, c[0x0][0x228] ;  /* 0x00008a0000067ab9 */ /* 0x000fe20000000800 */
[----:B------:R-:W-:Y:S01]  /*8d60*/  IADD3 R32, P1, R28, R4, RZ ;  /* 0x000000041c207210 */ /* 0x000fe20007f3e0ff */
[----:B------:R1:W-:Y:S01]  /*8d70*/  @P5 STG.E.U8 desc[UR14][R34.64], R37 ;  /* 0x0000002522005986 */ /* 0x0003e2000c10110e */
[----:B------:R-:W-:Y:S01]  /*8d80*/  ISETP.LT.AND P5, PT, R6, UR8, !P3 ;  /* 0x0000000806007c0c */ /* 0x000fe2000dfa1270 */
[----:B------:R-:W-:Y:S02]  /*8d90*/  ULDC UR8, c[0x0][0x228] ;  /* 0x00008a0000087ab9 */ /* 0x000fe40000000800 */
[----:B------:R-:W-:Y:S01]  /*8da0*/  IMAD.X R33, R38, 0x1, R5, P1 ;  /* 0x0000000126217824 */ /* 0x000fe200008e0605 */
[----:B------:R-:W-:Y:S01]  /*8db0*/  ISETP.GE.AND P1, PT, R9, UR4, PT ;  /* 0x0000000409007c0c */ /* 0x000fe2000bf26270 */
[----:B------:R-:W-:Y:S01]  /*8dc0*/  ULDC UR4, c[0x0][0x248] ;  /* 0x0000920000047ab9 */ /* 0x000fe20000000800 */
[----:B------:R-:W-:Y:S01]  /*8dd0*/  VIADD R9, R7, 0x17 ;  /* 0x0000001707097836 */ /* 0x000fe20000000000 */
[----:B0-----:R-:W-:-:S02]  /*8de0*/  IADD3 R10, P6, R36, R3, RZ ;  /* 0x00000003240a7210 */ /* 0x001fc40007fde0ff */
[----:B-1----:R-:W-:-:S03]  /*8df0*/  PRMT R37, R29, 0x7773, RZ ;  /* 0x000077731d257816 */ /* 0x002fc600000000ff */
[----:B------:R-:W-:Y:S01]  /*8e00*/  IMAD.X R11, R40, 0x1, R2, P6 ;  /* 0x00000001280b7824 */ /* 0x000fe200030e0602 */
[----:B------:R-:W-:Y:S01]  /*8e10*/  PRMT R35, R30, 0x7770, RZ ;  /* 0x000077701e237816 */ /* 0x000fe200000000ff */
[----:B------:R-:W-:Y:S01]  /*8e20*/  VIADD R34, R36, UR4 ;  /* 0x0000000424227c36 */ /* 0x000fe20008000000 */
[----:B------:R-:W-:Y:S01]  /*8e30*/  ULDC UR4, c[0x0][0x22c] ;  /* 0x00008b0000047ab9 */ /* 0x000fe20000000800 */
[----:B------:R0:W-:Y:S01]  /*8e40*/  @P4 STG.E.U8 desc[UR14][R32.64], R37 ;  /* 0x0000002520004986 */ /* 0x0001e2000c10110e */
[----:B------:R-:W-:Y:S01]  /*8e50*/  ISETP.LT.AND P4, PT, R8, UR6, !P3 ;  /* 0x0000000608007c0c */ /* 0x000fe2000df81270 */
[----:B------:R-:W-:Y:S01]  /*8e60*/  ULDC UR6, c[0x0][0x228] ;  /* 0x00008a0000067ab9 */ /* 0x000fe20000000800 */
[----:B------:R-:W-:Y:S01]  /*8e70*/  IADD3 R28, P3, R36, R4, RZ ;  /* 0x00000004241c7210 */ /* 0x000fe20007f7e0ff */
[----:B------:R1:W-:Y:S01]  /*8e80*/  @P5 STG.E.U8 desc[UR14][R10.64], R35 ;  /* 0x000000230a005986 */ /* 0x0003e2000c10110e */
[----:B------:R-:W-:Y:S01]  /*8e90*/  ISETP.LT.AND P5, PT, R6, UR6, !P2 ;  /* 0x0000000606007c0c */ /* 0x000fe2000d7a1270 */
[----:B------:R-:W-:-:S02]  /*8ea0*/  ULDC UR6, c[0x0][0x22c] ;  /* 0x00008b0000067ab9 */ /* 0x000fc40000000800 */
[--C-:B------:R-:W-:Y:S01]  /*8eb0*/  IMAD.X R29, R40, 0x1, R5.reuse, P3 ;  /* 0x00000001281d7824 */ /* 0x100fe200018e0605 */
[----:B------:R-:W-:Y:S01]  /*8ec0*/  ISETP.GE.AND P3, PT, R9, UR4, PT ;  /* 0x0000000409007c0c */ /* 0x000fe2000bf66270 */
[----:B------:R-:W-:Y:S01]  /*8ed0*/  ULDC UR4, c[0x0][0x228] ;  /* 0x00008a0000047ab9 */ /* 0x000fe20000000800 */
[----:B------:R-:W-:Y:S01]  /*8ee0*/  VIADD R9, R7, 0x18 ;  /* 0x0000001807097836 */ /* 0x000fe20000000000 */
[----:B0-----:R-:W-:Y:S02]  /*8ef0*/  SHF.R.S32.HI R33, RZ, 0x1f, R34 ;  /* 0x0000001fff217819 */ /* 0x001fe40000011422 */
[----:B------:R-:W-:Y:S02]  /*8f00*/  PRMT R37, R30, 0x7771, RZ ;  /* 0x000077711e257816 */ /* 0x000fe400000000ff */
[-C--:B-1----:R-:W-:Y:S02]  /*8f10*/  IADD3 R10, P6, R34, R3.reuse, RZ ;  /* 0x00000003220a7210 */ /* 0x082fe40007fde0ff */
[----:B------:R-:W-:Y:S01]  /*8f20*/  PRMT R35, R30, 0x7772, RZ ;  /* 0x000077721e237816 */ /* 0x000fe200000000ff */
[----:B------:R0:W-:Y:S01]  /*8f30*/  @P4 STG.E.U8 desc[UR14][R28.64], R37 ;  /* 0x000000251c004986 */ /* 0x0001e2000c10110e */
[----:B------:R-:W-:Y:S01]  /*8f40*/  ISETP.LT.AND P4, PT, R8, UR4, !P2 ;  /* 0x0000000408007c0c */ /* 0x000fe2000d781270 */
[C---:B------:R-:W-:Y:S01]  /*8f50*/  IMAD.X R11, R33.reuse, 0x1, R2, P6 ;  /* 0x00000001210b7824 */ /* 0x040fe200030e0602 */
[----:B------:R-:W-:Y:S01]  /*8f60*/  ULDC UR4, c[0x0][0x248] ;  /* 0x0000920000047ab9 */ /* 0x000fe20000000800 */
[CC--:B------:R-:W-:Y:S01]  /*8f70*/  IADD3 R32, P2, R34.reuse, R4.reuse, RZ ;  /* 0x0000000422207210 */ /* 0x0c0fe20007f5e0ff */
[----:B------:R-:W-:Y:S01]  /*8f80*/  VIADD R34, R34, UR4 ;  /* 0x0000000422227c36 */ /* 0x000fe20008000000 */
[----:B------:R-:W-:Y:S01]  /*8f90*/  ULDC UR4, c[0x0][0x22c] ;  /* 0x00008b0000047ab9 */ /* 0x000fe20000000800 */
[----:B------:R1:W-:Y:S01]  /*8fa0*/  @P5 STG.E.U8 desc[UR14][R10.64], R35 ;  /* 0x000000230a005986 */ /* 0x0003e2000c10110e */
[----:B------:R-:W-:Y:S01]  /*8fb0*/  ISETP.LT.AND P5, PT, R6, UR8, !P1 ;  /* 0x0000000806007c0c */ /* 0x000fe2000cfa1270 */
[--C-:B------:R-:W-:Y:S01]  /*8fc0*/  IMAD.X R33, R33, 0x1, R5.reuse, P2 ;  /* 0x0000000121217824 */ /* 0x100fe200010e0605 */
[----:B------:R-:W-:Y:S01]  /*8fd0*/  ISETP.GE.AND P2, PT, R9, UR6, PT ;  /* 0x0000000609007c0c */ /* 0x000fe2000bf46270 */
[----:B------:R-:W-:Y:S01]  /*8fe0*/  VIADD R9, R7, 0x19 ;  /* 0x0000001907097836 */ /* 0x000fe20000000000 */
[----:B0-----:R-:W-:Y:S01]  /*8ff0*/  PRMT R29, R30, 0x7773, RZ ;  /* 0x000077731e1d7816 */ /* 0x001fe200000000ff */
[----:B------:R-:W-:Y:S01]  /*9000*/  ULDC UR6, c[0x0][0x228] ;  /* 0x00008a0000067ab9 */ /* 0x000fe20000000800 */
[----:B------:R-:W-:Y:S01]  /*9010*/  SHF.R.S32.HI R36, RZ, 0x1f, R34 ;  /* 0x0000001fff247819 */ /* 0x000fe20000011422 */
[----:B------:R-:W-:Y:S01]  /*9020*/  ULDC UR8, c[0x0][0x228] ;  /* 0x00008a0000087ab9 */ /* 0x000fe20000000800 */
[----:B------:R-:W-:Y:S01]  /*9030*/  PRMT R37, R31, 0x7770, RZ ;  /* 0x000077701f257816 */ /* 0x000fe200000000ff */
[----:B------:R0:W-:Y:S01]  /*9040*/  @P4 STG.E.U8 desc[UR14][R32.64], R29 ;  /* 0x0000001d20004986 */ /* 0x0001e2000c10110e */
[----:B------:R-:W-:Y:S01]  /*9050*/  ISETP.GE.AND P4, PT, R9, UR4, PT ;  /* 0x0000000409007c0c */ /* 0x000fe2000bf86270 */
[----:B------:R-:W-:Y:S01]  /*9060*/  ULDC UR4, c[0x0][0x248] ;  /* 0x0000920000047ab9 */ /* 0x000fe20000000800 */
[CC--:B-1----:R-:W-:Y:S01]  /*9070*/  IADD3 R10, P6, R34.reuse, R3.reuse, RZ ;  /* 0x00000003220a7210 */ /* 0x0c2fe20007fde0ff */
[----:B------:R-:W-:Y:S01]  /*9080*/  VIADD R30, R34, UR4 ;  /* 0x00000004221e7c36 */ /* 0x000fe20008000000 */
[----:B------:R-:W-:Y:S01]  /*9090*/  ISETP.LT.AND P1, PT, R8, UR6, !P1 ;  /* 0x0000000608007c0c */ /* 0x000fe2000cf21270 */
[----:B------:R-:W-:Y:S01]  /*90a0*/  ULDC UR6, c[0x0][0x228] ;  /* 0x00008a0000067ab9 */ /* 0x000fe20000000800 */
[C---:B------:R-:W-:Y:S01]  /*90b0*/  PRMT R35, R31.reuse, 0x7773, RZ ;  /* 0x000077731f237816 */ /* 0x040fe200000000ff */
[----:B------:R-:W-:Y:S01]  /*90c0*/  IMAD.X R11, R36, 0x1, R2, P6 ;  /* 0x00000001240b7824 */ /* 0x000fe200030e0602 */
[----:B------:R-:W-:Y:S01]  /*90d0*/  IADD3 R28, P6, R34, R4, RZ ;  /* 0x00000004221c7210 */ /* 0x000fe20007fde0ff */
[----:B------:R-:W-:Y:S01]  /*90e0*/  ULDC UR4, c[0x0][0x248] ;  /* 0x0000920000047ab9 */ /* 0x000fe20000000800 */
[C---:B------:R-:W-:Y:S01]  /*90f0*/  PRMT R9, R31.reuse, 0x7771, RZ ;  /* 0x000077711f097816 */ /* 0x040fe200000000ff */
[----:B0-----:R-:W-:Y:S01]  /*9100*/  VIADD R32, R30, UR4 ;  /* 0x000000041e207c36 */ /* 0x001fe20008000000 */
[----:B------:R0:W-:Y:S01]  /*9110*/  @P5 STG.E.U8 desc[UR14][R10.64], R37 ;  /* 0x000000250a005986 */ /* 0x0001e2000c10110e */
[----:B------:R-:W-:Y:S01]  /*9120*/  ISETP.LT.AND P5, PT, R6, UR6, !P3 ;  /* 0x0000000606007c0c */ /* 0x000fe2000dfa1270 */
[----:B------:R-:W-:Y:S01]  /*9130*/  IMAD.X R29, R36, 0x1, R5, P6 ;  /* 0x00000001241d7824 */ /* 0x000fe200030e0605 */
[----:B------:R-:W-:Y:S01]  /*9140*/  PRMT R33, R31, 0x7772, RZ ;  /* 0x000077721f217816 */ /* 0x000fe200000000ff */
[----:B------:R-:W-:Y:S01]  /*9150*/  ULDC UR6, c[0x0][0x228] ;  /* 0x00008a0000067ab9 */ /* 0x000fe20000000800 */
[----:B------:R-:W-:Y:S01]  /*9160*/  SHF.R.S32.HI R31, RZ, 0x1f, R30 ;  /* 0x0000001fff1f7819 */ /* 0x000fe2000001141e */
[----:B------:R-:W-:Y:S01]  /*9170*/  ULDC UR4, c[0x0][0x22c] ;  /* 0x00008b0000047ab9 */ /* 0x000fe20000000800 */
[----:B------:R-:W-:Y:S01]  /*9180*/  ISETP.LT.AND P3, PT, R8, UR6, !P3 ;  /* 0x0000000608007c0c */ /* 0x000fe2000df61270 */
[----:B------:R1:W-:Y:S01]  /*9190*/  @P1 STG.E.U8 desc[UR14][R28.64], R9 ;  /* 0x000000091c001986 */ /* 0x0003e2000c10110e */
[----:B------:R-:W-:Y:S01]  /*91a0*/  SHF.R.S32.HI R34, RZ, 0x1f, R32 ;  /* 0x0000001fff227819 */ /* 0x000fe20000011420 */
[----:B------:R-:W-:Y:S01]  /*91b0*/  ULDC UR6, c[0x0][0x228] ;  /* 0x00008a0000067ab9 */ /* 0x000fe20000000800 */
[----:B0-----:R-:W-:-:S02]  /*91c0*/  IADD3 R10, P6, R30, R3, RZ ;  /* 0x000000031e0a7210 */ /* 0x001fc40007fde0ff */
[----:B------:R-:W-:Y:S02]  /*91d0*/  IADD3 R30, P1, R30, R4, RZ ;  /* 0x000000041e1e7210 */ /* 0x000fe40007f3e0ff */
[----:B------:R-:W-:Y:S01]  /*91e0*/  PRMT R37, R24, 0x7770, RZ ;  /* 0x0000777018257816 */ /* 0x000fe200000000ff */
[C---:B------:R-:W-:Y:S01]  /*91f0*/  IMAD.X R11, R31.reuse, 0x1, R2, P6 ;  /* 0x000000011f0b7824 */ /* 0x040fe200030e0602 */
[----:B------:R-:W-:Y:S01]  /*9200*/  ISETP.LT.AND P6, PT, R6, UR8, !P2 ;  /* 0x0000000806007c0c */ /* 0x000fe2000d7c1270 */
[----:B------:R-:W-:Y:S01]  /*9210*/  IMAD.X R31, R31, 0x1, R5, P1 ;  /* 0x000000011f1f7824 */ /* 0x000fe200008e0605 */
[----:B------:R-:W-:Y:S01]  /*9220*/  ULDC UR8, c[0x0][0x228] ;  /* 0x00008a0000087ab9 */ /* 0x000fe20000000800 */
[----:B-1----:R-:W-:Y:S01]  /*9230*/  VIADD R9, R7, 0x1a ;  /* 0x0000001a07097836 */ /* 0x002fe20000000000 */
[----:B------:R0:W-:Y:S01]  /*9240*/  @P5 STG.E.U8 desc[UR14][R10.64], R33 ;  /* 0x000000210a005986 */ /* 0x0001e2000c10110e */
[----:B------:R-:W-:-:S03]  /*9250*/  IADD3 R28, P5, R32, R3, RZ ;  /* 0x00000003201c7210 */ /* 0x000fc60007fbe0ff */
[----:B------:R-:W-:Y:S01]  /*9260*/  ISETP.GE.AND P1, PT, R9, UR4, PT ;  /* 0x0000000409007c0c */ /* 0x000fe2000bf26270 */
[----:B------:R-:W-:Y:S01]  /*9270*/  ULDC UR4, c[0x0][0x248] ;  /* 0x0000920000047ab9 */ /* 0x000fe20000000800 */
[----:B------:R-:W-:Y:S01]  /*9280*/  IMAD.X R29, R34, 0x1, R2, P5 ;  /* 0x00000001221d7824 */ /* 0x000fe200028e0602 */
[----:B------:R1:W-:Y:S01]  /*9290*/  @P3 STG.E.U8 desc[UR14][R30.64], R35 ;  /* 0x000000231e003986 */ /* 0x0003e2000c10110e */
[----:B------:R-:W-:Y:S01]  /*92a0*/  ISETP.LT.AND P3, PT, R8, UR6, !P2 ;  /* 0x0000000608007c0c */ /* 0x000fe2000d761270 */
[----:B------:R-:W-:Y:S01]  /*92b0*/  VIADD R9, R7, 0x1b ;  /* 0x0000001b07097836 */ /* 0x000fe20000000000 */
[----:B------:R-:W-:Y:S01]  /*92c0*/  ISETP.LT.AND P5, PT, R6, UR8, !P4 ;  /* 0x0000000806007c0c */ /* 0x000fe2000e7a1270 */
[----:B------:R3:W-:Y:S01]  /*92d0*/  @P6 STG.E.U8 desc[UR14][R28.64], R37 ;  /* 0x000000251c006986 */ /* 0x0007e2000c10110e */
[C---:B0-----:R-:W-:Y:S01]  /*92e0*/  VIADD R33, R32.reuse, UR4 ;  /* 0x0000000420217c36 */ /* 0x041fe20008000000 */
[----:B------:R-:W-:Y:S01]  /*92f0*/  IADD3 R10, P2, R32, R4, RZ ;  /* 0x00000004200a7210 */ /* 0x000fe20007f5e0ff */
[----:B------:R-:W-:Y:S01]  /*9300*/  ULDC UR4, c[0x0][0x22c] ;  /* 0x00008b0000047ab9 */ /* 0x000fe20000000800 */
[----:B------:R-:W-:Y:S01]  /*9310*/  ULDC UR6, c[0x0][0x228] ;  /* 0x00008a0000067ab9 */ /* 0x000fe20000000800 */
[----:B------:R-:W-:Y:S01]  /*9320*/  ULDC UR8, c[0x0][0x228] ;  /* 0x00008a0000087ab9 */ /* 0x000fe20000000800 */
[----:B------:R-:W-:Y:S01]  /*9330*/  SHF.R.S32.HI R36, RZ, 0x1f, R33 ;  /* 0x0000001fff247819 */ /* 0x000fe20000011421 */
[----:B------:R-:W-:Y:S01]  /*9340*/  IMAD.X R11, R34, 0x1, R5, P2 ;  /* 0x00000001220b7824 */ /* 0x000fe200010e0605 */
[----:B-1----:R-:W-:-:S02]  /*9350*/  IADD3 R30, P6, R33, R3, RZ ;  /* 0x00000003211e7210 */ /* 0x002fc40007fde0ff */
[C---:B------:R-:W-:Y:S02]  /*9360*/  PRMT R35, R24.reuse, 0x7772, RZ ;  /* 0x0000777218237816 */ /* 0x040fe400000000ff */
[----:B---3--:R-:W-:Y:S01]  /*9370*/  PRMT R37, R24, 0x7771, RZ ;  /* 0x0000777118257816 */ /* 0x008fe200000000ff */
[----:B------:R-:W-:Y:S01]  /*9380*/  IMAD.X R31, R36, 0x1, R2, P6 ;  /* 0x00000001241f7824 */ /* 0x000fe200030e0602 */
[----:B------:R-:W-:Y:S01]  /*9390*/  ISETP.GE.AND P2, PT, R9, UR4, PT ;  /* 0x0000000409007c0c */ /* 0x000fe2000bf46270 */
[----:B------:R-:W-:Y:S01]  /*93a0*/  ULDC UR4, c[0x0][0x248] ;  /* 0x0000920000047ab9 */ /* 0x000fe20000000800 */
[----:B------:R-:W-:Y:S01]  /*93b0*/  ISETP.LT.AND P4, PT, R8, UR6, !P4 ;  /* 0x0000000608007c0c */ /* 0x000fe2000e781270 */
[----:B------:R0:W-:Y:S01]  /*93c0*/  @P3 STG.E.U8 desc[UR14][R10.64], R37 ;  /* 0x000000250a003986 */ /* 0x0001e2000c10110e */
[C---:B------:R-:W-:Y:S01]  /*93d0*/  VIADD R32, R33.reuse, UR4 ;  /* 0x0000000421207c36 */ /* 0x040fe20008000000 */
[----:B------:R-:W-:Y:S01]  /*93e0*/  IADD3 R28, P3, R33, R4, RZ ;  /* 0x00000004211c7210 */ /* 0x000fe20007f7e0ff */
[----:B------:R-:W-:Y:S01]  /*93f0*/  VIADD R9, R7, 0x1c ;  /* 0x0000001c07097836 */ /* 0x000fe20000000000 */
[----:B------:R1:W-:Y:S01]  /*9400*/  @P5 STG.E.U8 desc[UR14][R30.64], R35 ;  /* 0x000000231e005986 */ /* 0x0003e2000c10110e */
[----:B------:R-:W-:Y:S01]  /*9410*/  ISETP.LT.AND P5, PT, R6, UR8, !P1 ;  /* 0x0000000806007c0c */ /* 0x000fe2000cfa1270 */
[----:B------:R-:W-:Y:S01]  /*9420*/  ULDC UR4, c[0x0][0x22c] ;  /* 0x00008b0000047ab9 */ /* 0x000fe20000000800 */
[----:B------:R-:W-:Y:S01]  /*9430*/  SHF.R.S32.HI R34, RZ, 0x1f, R32 ;  /* 0x0000001fff227819 */ /* 0x000fe20000011420 */
[----:B------:R-:W-:Y:S01]  /*9440*/  IMAD.X R29, R36, 0x1, R5, P3 ;  /* 0x00000001241d7824 */ /* 0x000fe200018e0605 */
[----:B------:R-:W-:Y:S01]  /*9450*/  ULDC UR6, c[0x0][0x228] ;  /* 0x00008a0000067ab9 */ /* 0x000fe20000000800 */
[----:B------:R-:W-:Y:S01]  /*9460*/  PRMT R33, R25, 0x7770, RZ ;  /* 0x0000777019217816 */ /* 0x000fe200000000ff */
[----:B------:R-:W-:Y:S01]  /*9470*/  ULDC UR8, c[0x0][0x228] ;  /* 0x00008a0000087ab9 */ /* 0x000fe20000000800 */
[----:B0-----:R-:W-:-:S02]  /*9480*/  IADD3 R10, P6, R32, R3, RZ ;  /* 0x00000003200a7210 */ /* 0x001fc40007fde0ff */
[----:B------:R-:W-:Y:S01]  /*9490*/  ISETP.GE.AND P3, PT, R9, UR4, PT ;  /* 0x0000000409007c0c */ /* 0x000fe2000bf66270 */
[----:B------:R-:W-:Y:S01]  /*94a0*/  ULDC UR4, c[0x0][0x248] ;  /* 0x0000920000047ab9 */ /* 0x000fe20000000800 */
[----:B-1----:R-:W-:Y:S01]  /*94b0*/  PRMT R35, R24, 0x7773, RZ ;  /* 0x0000777318237816 */ /* 0x002fe200000000ff */
[----:B------:R-:W-:Y:S02]  /*94c0*/  IMAD.X R11, R34, 0x1, R2, P6 ;  /* 0x00000001220b7824 */ /* 0x000fe400030e0602 */
[----:B------:R-:W-:Y:S01]  /*94d0*/  VIADD R24, R32, UR4 ;  /* 0x0000000420187c36 */ /* 0x000fe20008000000 */
[----:B------:R-:W-:Y:S01]  /*94e0*/  ULDC UR4, c[0x0][0x22c] ;  /* 0x00008b0000047ab9 */ /* 0x000fe20000000800 */
        /* <DEDUP_REMOVED lines=12> */
[CC--:B0-----:R-:W-:Y:S01]  /*95b0*/  IADD3 R28, P6, R24.reuse, R3.reuse, RZ ;  /* 0x00000003181c7210 */ /* 0x0c1fe20007fde0ff */
[----:B------:R-:W-:Y:S01]  /*95c0*/  VIADD R32, R24, UR4 ;  /* 0x0000000418207c36 */ /* 0x000fe20008000000 */
[----:B------:R-:W-:Y:S01]  /*95d0*/  PRMT R35, R25, 0x7771, RZ ;  /* 0x0000777119237816 */ /* 0x000fe200000000ff */
[----:B------:R-:W-:Y:S01]  /*95e0*/  VIADD R9, R7, 0x1e ;  /* 0x0000001e07097836 */ /* 0x000fe20000000000 */
[----:B-1----:R-:W-:Y:S01]  /*95f0*/  PRMT R33, R25, 0x7772, RZ ;  /* 0x0000777219217816 */ /* 0x002fe200000000ff */
        /* <DEDUP_REMOVED lines=8> */
[----:B------:R-:W-:Y:S01]  /*9680*/  ULDC UR6, c[0x0][0x228] ;  /* 0x00008a0000067ab9 */ /* 0x000fe20000000800 */
[----:B------:R-:W-:Y:S01]  /*9690*/  IADD3 R24, P6, R32, R3, RZ ;  /* 0x0000000320187210 */ /* 0x000fe20007fde0ff */
[----:B------:R-:W-:Y:S01]  /*96a0*/  IMAD.X R11, R36, 0x1, R5, P2 ;  /* 0x00000001240b7824 */ /* 0x000fe200010e0605 */
[----:B------:R-:W-:Y:S01]  /*96b0*/  ISETP.GE.AND P2, PT, R9, UR4, PT ;  /* 0x0000000409007c0c */ /* 0x000fe2000bf46270 */
[----:B------:R-:W-:Y:S01]  /*96c0*/  ULDC UR4, c[0x0][0x248] ;  /* 0x0000920000047ab9 */ /* 0x000fe20000000800 */
[----:B------:R-:W-:Y:S01]  /*96d0*/  VIADD R9, R7, 0x1f ;  /* 0x0000001f07097836 */ /* 0x000fe20000000000 */
[----:B0-----:R-:W-:Y:S01]  /*96e0*/  PRMT R31, R26, 0x7770, RZ ;  /* 0x000077701a1f7816 */ /* 0x001fe200000000ff */
[----:B------:R-:W-:Y:S01]  /*96f0*/  VIADD R30, R32, UR4 ;  /* 0x00000004201e7c36 */ /* 0x000fe20008000000 */
[----:B------:R-:W-:Y:S01]  /*9700*/  ULDC UR4, c[0x0][0x22c] ;  /* 0x00008b0000047ab9 */ /* 0x000fe20000000800 */
[----:B------:R-:W-:Y:S01]  /*9710*/  ULDC UR8, c[0x0][0x228] ;  /* 0x00008a0000087ab9 */ /* 0x000fe20000000800 */
[----:B-1----:R-:W-:Y:S01]  /*9720*/  PRMT R33, R25, 0x7773, RZ ;  /* 0x0000777319217816 */ /* 0x002fe200000000ff */
[----:B------:R-:W-:-:S04]  /*9730*/  IMAD.X R25, R34, 0x1, R2, P6 ;  /* 0x0000000122197824 */ /* 0x000fc800030e0602 */
        /* <DEDUP_REMOVED lines=9> */
[----:B------:R-:W-:Y:S01]  /*97d0*/  ISETP.GE.AND P3, PT, R9, UR4, PT ;  /* 0x0000000409007c0c */ /* 0x000fe2000bf66270 */
[----:B------:R-:W-:Y:S01]  /*97e0*/  ULDC UR4, c[0x0][0x228] ;  /* 0x00008a0000047ab9 */ /* 0x000fe20000000800 */
[----:B------:R-:W-:Y:S01]  /*97f0*/  VIADD R9, R7, 0x20 ;  /* 0x0000002007097836 */ /* 0x000fe20000000000 */
[----:B0-----:R-:W-:-:S02]  /*9800*/  IADD3 R10, P6, R30, R3, RZ ;  /* 0x000000031e0a7210 */ /* 0x001fc40007fde0ff */
[C---:B------:R-:W-:Y:S02]  /*9810*/  PRMT R33, R26.reuse, 0x7771, RZ ;  /* 0x000077711a217816 */ /* 0x040fe400000000ff */
[----:B-1----:R-:W-:Y:S01]  /*9820*/  PRMT R31, R26, 0x7772, RZ ;  /* 0x000077721a1f7816 */ /* 0x002fe200000000ff */
[----:B------:R-:W-:Y:S02]  /*9830*/  IMAD.X R11, R32, 0x1, R2, P6 ;  /* 0x00000001200b7824 */ /* 0x000fe400030e0602 */
[----:B------:R0:W-:Y:S01]  /*9840*/  @P4 STG.E.U8 desc[UR14][R28.64], R33 ;  /* 0x000000211c004986 */ /* 0x0001e2000c10110e */
[----:B------:R-:W-:Y:S01]  /*9850*/  ISETP.LT.AND P4, PT, R8, UR4, !P1 ;  /* 0x0000000408007c0c */ /* 0x000fe2000cf81270 */
[----:B------:R-:W-:Y:S01]  /*9860*/  ULDC UR4, c[0x0][0x248] ;  /* 0x0000920000047ab9 */ /* 0x000fe20000000800 */
[C---:B------:R-:W-:Y:S01]  /*9870*/  IADD3 R24, P1, R30.reuse, R4, RZ ;  /* 0x000000041e187210 */ /* 0x040fe20007f3e0ff */
[----:B------:R-:W-:Y:S01]  /*9880*/  VIADD R30, R30, UR4 ;  /* 0x000000041e1e7c36 */ /* 0x000fe20008000000 */
[----:B------:R1:W-:Y:S01]  /*9890*/  @P5 STG.E.U8 desc[UR14][R10.64], R31 ;  /* 0x0000001f0a005986 */ /* 0x0003e2000c10110e */
[----:B------:R-:W-:Y:S01]  /*98a0*/  ISETP.LT.AND P5, PT, R6, UR8, !P2 ;  /* 0x0000000806007c0c */ /* 0x000fe2000d7a1270 */
[----:B------:R-:W-:Y:S01]  /*98b0*/  ULDC UR4, c[0x0][0x22c] ;  /* 0x00008b0000047ab9 */ /* 0x000fe20000000800 */
[----:B------:R-:W-:Y:S01]  /*98c0*/  IMAD.X R25, R32, 0x1, R5, P1 ;  /* 0x0000000120197824 */ /* 0x000fe200008e0605 */
[----:B------:R-:W-:Y:S01]  /*98d0*/  ISETP.GE.AND P1, PT, R9, UR6, PT ;  /* 0x0000000609007c0c */ /* 0x000fe2000bf26270 */
[----:B------:R-:W-:Y:S01]  /*98e0*/  VIADD R9, R7, 0x21 ;  /* 0x0000002107097836 */ /* 0x000fe20000000000 */
[----:B------:R-:W-:Y:S01]  /*98f0*/  ULDC UR6, c[0x0][0x228] ;  /* 0x00008a0000067ab9 */ /* 0x000fe20000000800 */
[----:B0-----:R-:W-:Y:S01]  /*9900*/  PRMT R29, R26, 0x7773, RZ ;  /* 0x000077731a1d7816 */ /* 0x001fe200000000ff */
[----:B------:R-:W-:Y:S01]  /*9910*/  ULDC UR8, c[0x0][0x228] ;  /* 0x00008a0000087ab9 */ /* 0x000fe20000000800 */
[----:B------:R-:W-:-:S02]  /*9920*/  SHF.R.S32.HI R28, RZ, 0x1f, R30 ;  /* 0x0000001fff1c7819 */ /* 0x000fc4000001141e */
[----:B------:R-:W-:Y:S01]  /*9930*/  PRMT R33, R27, 0x7770, RZ ;  /* 0x000077701b217816 */ /* 0x000fe200000000ff */
[----:B------:R0:W-:Y:S01]  /*9940*/  @P4 STG.E.U8 desc[UR14][R24.64], R29 ;  /* 0x0000001d18004986 */ /* 0x0001e2000c10110e */
[----:B-1----:R-:W-:Y:S02]  /*9950*/  IADD3 R10, P6, R30, R3, RZ ;  /* 0x000000031e0a7210 */ /* 0x002fe40007fde0ff */
[----:B------:R-:W-:Y:S01]  /*9960*/  ISETP.GE.AND P4, PT, R9, UR4, PT ;  /* 0x0000000409007c0c */ /* 0x000fe2000bf86270 */
[----:B------:R-:W-:Y:S01]  /*9970*/  ULDC UR4, c[0x0][0x248] ;  /* 0x0000920000047ab9 */ /* 0x000fe20000000800 */
[----:B------:R-:W-:Y:S01]  /*9980*/  ISETP.LT.AND P2, PT, R8, UR6, !P2 ;  /* 0x0000000608007c0c */ /* 0x000fe2000d741270 */
[----:B------:R-:W-:Y:S01]  /*9990*/  IMAD.X R11, R28, 0x1, R2, P6 ;  /* 0x000000011c0b7824 */ /* 0x000fe200030e0602 */
[----:B------:R-:W-:Y:S01]  /*99a0*/  ULDC UR6, c[0x0][0x228] ;  /* 0x00008a0000067ab9 */ /* 0x000fe20000000800 */
[C---:B------:R-:W-:Y:S01]  /*99b0*/  VIADD R26, R30.reuse, UR4 ;  /* 0x000000041e1a7c36 */ /* 0x040fe20008000000 */
[----:B------:R-:W-:Y:S01]  /*99c0*/  PRMT R31, R27, 0x7773, RZ ;  /* 0x000077731b1f7816 */ /* 0x000fe200000000ff */
[----:B------:R-:W-:Y:S01]  /*99d0*/  ULDC UR4, c[0x0][0x248] ;  /* 0x0000920000047ab9 */ /* 0x000fe20000000800 */
[----:B------:R1:W-:Y:S01]  /*99e0*/  @P5 STG.E.U8 desc[UR14][R10.64], R33 ;  /* 0x000000210a005986 */ /* 0x0003e2000c10110e */
[----:B0-----:R-:W-:-:S02]  /*99f0*/  IADD3 R24, P6, R30, R4, RZ ;  /* 0x000000041e187210 */ /* 0x001fc40007fde0ff */
[----:B------:R-:W-:Y:S01]  /*9a00*/  ISETP.LT.AND P5, PT, R6, UR6, !P3 ;  /* 0x0000000606007c0c */ /* 0x000fe2000dfa1270 */
[----:B------:R-:W-:Y:S01]  /*9a10*/  ULDC UR6, c[0x0][0x228] ;  /* 0x00008a0000067ab9 */ /* 0x000fe20000000800 */
[C---:B------:R-:W-:Y:S01]  /*9a20*/  PRMT R9, R27.reuse, 0x7771, RZ ;  /* 0x000077711b097816 */ /* 0x040fe200000000ff */
[----:B------:R-:W-:Y:S01]  /*9a30*/  IMAD.X R25, R28, 0x1, R5, P6 ;  /* 0x000000011c197824 */ /* 0x000fe200030e0605 */
[----:B------:R-:W-:Y:S01]  /*9a40*/  PRMT R29, R27, 0x7772, RZ ;  /* 0x000077721b1d7816 */ /* 0x000fe200000000ff */
[----:B------:R-:W-:Y:S01]  /*9a50*/  VIADD R28, R26, UR4 ;  /* 0x000000041a1c7c36 */ /* 0x000fe20008000000 */
[----:B------:R-:W-:Y:S01]  /*9a60*/  SHF.R.S32.HI R27, RZ, 0x1f, R26 ;  /* 0x0000001fff1b7819 */ /* 0x000fe2000001141a */
[----:B------:R-:W-:Y:S01]  /*9a70*/  ULDC UR4, c[0x0][0x22c] ;  /* 0x00008b0000047ab9 */ /* 0x000fe20000000800 */
[----:B------:R-:W-:Y:S01]  /*9a80*/  ISETP.LT.AND P3, PT, R8, UR6, !P3 ;  /* 0x0000000608007c0c */ /* 0x000fe2000df61270 */
[----:B------:R0:W-:Y:S01]  /*9a90*/  @P2 STG.E.U8 desc[UR14][R24.64], R9 ;  /* 0x0000000918002986 */ /* 0x0001e2000c10110e */
[C---:B-1----:R-:W-:Y:S01]  /*9aa0*/  IADD3 R10, P6, R26.reuse, R3, RZ ;  /* 0x000000031a0a7210 */ /* 0x042fe20007fde0ff */
[----:B------:R-:W-:Y:S01]  /*9ab0*/  ULDC UR6, c[0x0][0x228] ;  /* 0x00008a0000067ab9 */ /* 0x000fe20000000800 */
[----:B------:R-:W-:-:S02]  /*9ac0*/  IADD3 R26, P2, R26, R4, RZ ;  /* 0x000000041a1a7210 */ /* 0x000fc40007f5e0ff */
[----:B------:R-:W-:Y:S01]  /*9ad0*/  SHF.R.S32.HI R30, RZ, 0x1f, R28 ;  /* 0x0000001fff1e7819 */ /* 0x000fe2000001141c */
[C-C-:B------:R-:W-:Y:S01]  /*9ae0*/  IMAD.X R11, R27.reuse, 0x1, R2.reuse, P6 ;  /* 0x000000011b0b7824 */ /* 0x140fe200030e0602 */
[----:B------:R-:W-:Y:S01]  /*9af0*/  ISETP.LT.AND P6, PT, R6, UR8, !P1 ;  /* 0x0000000806007c0c */ /* 0x000fe2000cfc1270 */
[--C-:B------:R-:W-:Y:S01]  /*9b00*/  IMAD.X R27, R27, 0x1, R5.reuse, P2 ;  /* 0x000000011b1b7824 */ /* 0x100fe200010e0605 */
[----:B--2---:R-:W-:Y:S01]  /*9b10*/  PRMT R33, R20, 0x7770, RZ ;  /* 0x0000777014217816 */ /* 0x004fe200000000ff */
[----:B------:R-:W-:Y:S01]  /*9b20*/  ULDC UR8, c[0x0][0x228] ;  /* 0x00008a0000087ab9 */ /* 0x000fe20000000800 */
[----:B------:R1:W-:Y:S01]  /*9b30*/  @P5 STG.E.U8 desc[UR14][R10.64], R29 ;  /* 0x0000001d0a005986 */ /* 0x0003e2000c10110e */
[----:B0-----:R-:W-:Y:S01]  /*9b40*/  VIADD R9, R7, 0x22 ;  /* 0x0000002207097836 */ /* 0x001fe20000000000 */
[-C--:B------:R-:W-:Y:S02]  /*9b50*/  IADD3 R24, P5, R28, R3.reuse, RZ ;  /* 0x000000031c187210 */ /* 0x080fe40007fbe0ff */
[----:B------:R0:W-:Y:S01]  /*9b60*/  @P3 STG.E.U8 desc[UR14][R26.64], R31 ;  /* 0x0000001f1a003986 */ /* 0x0001e2000c10110e */
[----:B------:R-:W-:Y:S01]  /*9b70*/  ISETP.LT.AND P3, PT, R8, UR6, !P1 ;  /* 0x0000000608007c0c */ /* 0x000fe2000cf61270 */
[----:B------:R-:W-:Y:S01]  /*9b80*/  ULDC UR6, c[0x0][0x228] ;  /* 0x00008a0000067ab9 */ /* 0x000fe20000000800 */
[----:B------:R-:W-:Y:S01]  /*9b90*/  ISETP.GE.AND P2, PT, R9, UR4, PT ;  /* 0x0000000409007c0c */ /* 0x000fe2000bf46270 */
[----:B------:R-:W-:Y:S01]  /*9ba0*/  ULDC UR4, c[0x0][0x248] ;  /* 0x0000920000047ab9 */ /* 0x000fe20000000800 */
[----:B------:R-:W-:Y:S01]  /*9bb0*/  IMAD.X R25, R30, 0x1, R2, P5 ;  /* 0x000000011e197824 */ /* 0x000fe200028e0602 */
[----:B------:R-:W-:Y:S01]  /*9bc0*/  ISETP.LT.AND P5, PT, R6, UR8, !P4 ;  /* 0x0000000806007c0c */ /* 0x000fe2000e7a1270 */
[----:B------:R-:W-:Y:S01]  /*9bd0*/  VIADD R9, R7, 0x23 ;  /* 0x0000002307097836 */ /* 0x000fe20000000000 */
[C---:B-1----:R-:W-:Y:S01]  /*9be0*/  IADD3 R10, P1, R28.reuse, R4, RZ ;  /* 0x000000041c0a7210 */ /* 0x042fe20007f3e0ff */
[----:B------:R-:W-:Y:S01]  /*9bf0*/  VIADD R29, R28, UR4 ;  /* 0x000000041c1d7c36 */ /* 0x000fe20008000000 */
[----:B------:R1:W-:Y:S01]  /*9c00*/  @P6 STG.E.U8 desc[UR14][R24.64], R33 ;  /* 0x0000002118006986 */ /* 0x0003e2000c10110e */
[----:B------:R-:W-:Y:S01]  /*9c10*/  ULDC UR4, c[0x0][0x22c] ;  /* 0x00008b0000047ab9 */ /* 0x000fe20000000800 */
[----:B0-----:R-:W-:Y:S01]  /*9c20*/  PRMT R31, R20, 0x7772, RZ ;  /* 0x00007772141f7816 */ /* 0x001fe200000000ff */
[----:B------:R-:W-:Y:S01]  /*9c30*/  IMAD.X R11, R30, 0x1, R5, P1 ;  /* 0x000000011e0b7824 */ /* 0x000fe200008e0605 */
[----:B------:R-:W-:Y:S01]  /*9c40*/  SHF.R.S32.HI R32, RZ, 0x1f, R29 ;  /* 0x0000001fff207819 */ /* 0x000fe2000001141d */
[----:B------:R-:W-:Y:S01]  /*9c50*/  ULDC UR8, c[0x0][0x228] ;  /* 0x00008a0000087ab9 */ /* 0x000fe20000000800 */
[----:B------:R-:W-:-:S02]  /*9c60*/  IADD3 R26, P6, R29, R3, RZ ;  /* 0x000000031d1a7210 */ /* 0x000fc40007fde0ff */
[----:B------:R-:W-:Y:S01]  /*9c70*/  ISETP.GE.AND P1, PT, R9, UR4, PT ;  /* 0x0000000409007c0c */ /* 0x000fe2000bf26270 */
[----:B------:R-:W-:Y:S01]  /*9c80*/  ULDC UR4, c[0x0][0x248] ;  /* 0x0000920000047ab9 */ /* 0x000fe20000000800 */
[----:B------:R-:W-:Y:S01]  /*9c90*/  ISETP.LT.AND P4, PT, R8, UR6, !P4 ;  /* 0x0000000608007c0c */ /* 0x000fe2000e781270 */
[----:B------:R-:W-:Y:S01]  /*9ca0*/  IMAD.X R27, R32, 0x1, R2, P6 ;  /* 0x00000001201b7824 */ /* 0x000fe200030e0602 */
[----:B-1----:R-:W-:Y:S01]  /*9cb0*/  PRMT R33, R20, 0x7771, RZ ;  /* 0x0000777114217816 */ /* 0x002fe200000000ff */
[----:B------:R-:W-:Y:S01]  /*9cc0*/  VIADD R28, R29, UR4 ;  /* 0x000000041d1c7c36 */ /* 0x000fe20008000000 */
[----:B------:R-:W-:Y:S01]  /*9cd0*/  ULDC UR4, c[0x0][0x22c] ;  /* 0x00008b0000047ab9 */ /* 0x000fe20000000800 */
[----:B------:R-:W-:Y:S01]  /*9ce0*/  VIADD R9, R7, 0x24 ;  /* 0x0000002407097836 */ /* 0x000fe20000000000 */
[----:B------:R-:W-:Y:S01]  /*9cf0*/  ULDC UR6, c[0x0][0x228] ;  /* 0x00008a0000067ab9 */ /* 0x000fe20000000800 */
[----:B------:R0:W-:Y:S01]  /*9d00*/  @P3 STG.E.U8 desc[UR14][R10.64], R33 ;  /* 0x000000210a003986 */ /* 0x0001e2000c10110e */
[----:B------:R-:W-:-:S02]  /*9d10*/  IADD3 R24, P3, R29, R4, RZ ;  /* 0x000000041d187210 */ /* 0x000fc40007f7e0ff */
[----:B------:R-:W-:Y:S01]  /*9d20*/  SHF.R.S32.HI R30, RZ, 0x1f, R28 ;  /* 0x0000001fff1e7819 */ /* 0x000fe2000001141c */
[----:B------:R1:W-:Y:S01]  /*9d30*/  @P5 STG.E.U8 desc[UR14][R26.64], R31 ;  /* 0x0000001f1a005986 */ /* 0x0003e2000c10110e */
[----:B------:R-:W-:Y:S01]  /*9d40*/  ISETP.LT.AND P5, PT, R6, UR8, !P2 ;  /* 0x0000000806007c0c */ /* 0x000fe2000d7a1270 */
[----:B------:R-:W-:Y:S01]  /*9d50*/  IMAD.X R25, R32, 0x1, R5, P3 ;  /* 0x0000000120197824 */ /* 0x000fe200018e0605 */
[----:B------:R-:W-:Y:S01]  /*9d60*/  PRMT R29, R21, 0x7770, RZ ;  /* 0x00007770151d7816 */ /* 0x000fe200000000ff */
[----:B------:R-:W-:Y:S01]  /*9d70*/  ULDC UR8, c[0x0][0x228] ;  /* 0x00008a0000087ab9 */ /* 0x000fe20000000800 */
[----:B------:R-:W-:Y:S01]  /*9d80*/  ISETP.GE.AND P3, PT, R9, UR4, PT ;  /* 0x0000000409007c0c */ /* 0x000fe2000bf66270 */
[----:B------:R-:W-:Y:S01]  /*9d90*/  ULDC UR4, c[0x0][0x248] ;  /* 0x0000920000047ab9 */ /* 0x000fe20000000800 */
[----:B------:R-:W-:Y:S01]  /*9da0*/  VIADD R9, R7, 0x25 ;  /* 0x0000002507097836 */ /* 0x000fe20000000000 */
[----:B0-----:R-:W-:Y:S02]  /*9db0*/  IADD3 R10, P6, R28, R3, RZ ;  /* 0x000000031c0a7210 */ /* 0x001fe40007fde0ff */
[----:B-1----:R-:W-:-:S03]  /*9dc0*/  PRMT R31, R20, 0x7773, RZ ;  /* 0x00007773141f7816 */ /* 0x002fc600000000ff */
[----:B------:R-:W-:Y:S02]  /*9dd0*/  IMAD.X R11, R30, 0x1, R2, P6 ;  /* 0x000000011e0b7824 */ /* 0x000fe400030e0602 */
[----:B------:R-:W-:Y:S01]  /*9de0*/  VIADD R20, R28, UR4 ;  /* 0x000000041c147c36 */ /* 0x000fe20008000000 */
[----:B------:R-:W-:Y:S01]  /*9df0*/  ULDC UR4, c[0x0][0x22c] ;  /* 0x00008b0000047ab9 */ /* 0x000fe20000000800 */
[----:B------:R0:W-:Y:S01]  /*9e00*/  @P4 STG.E.U8 desc[UR14][R24.64], R31 ;  /* 0x0000001f18004986 */ /* 0x0001e2000c10110e */
[----:B------:R-:W-:Y:S01]  /*9e10*/  ISETP.LT.AND P4, PT, R8, UR6, !P2 ;  /* 0x0000000608007c0c */ /* 0x000fe2000d781270 */
[----:B------:R-:W-:Y:S01]  /*9e20*/  ULDC UR6, c[0x0][0x228] ;  /* 0x00008a0000067ab9 */ /* 0x000fe20000000800 */
        /* <DEDUP_REMOVED lines=8> */
[----:B------:R-:W-:Y:S01]  /*9eb0*/  VIADD R9, R7, 0x26 ;  /* 0x0000002607097836 */ /* 0x000fe20000000000 */
[CC--:B0-----:R-:W-:Y:S01]  /*9ec0*/  IADD3 R24, P6, R20.reuse, R3.reuse, RZ ;  /* 0x0000000314187210 */ /* 0x0c1fe20007fde0ff */
[----:B------:R-:W-:Y:S01]  /*9ed0*/  VIADD R28, R20, UR4 ;  /* 0x00000004141c7c36 */ /* 0x000fe20008000000 */
[C---:B------:R-:W-:Y:S01]  /*9ee0*/  PRMT R31, R21.reuse, 0x7771, RZ ;  /* 0x00007771151f7816 */ /* 0x040fe200000000ff */
[----:B------:R-:W-:Y:S01]  /*9ef0*/  ULDC UR4, c[0x0][0x22c] ;  /* 0x00008b0000047ab9 */ /* 0x000fe20000000800 */
        /* <DEDUP_REMOVED lines=81> */
[----:B----4-:R-:W-:Y:S01]  /*a410*/  PRMT R29, R16, 0x7770, RZ ;  /* 0x00007770101d7816 */ /* 0x010fe200000000ff */
        /* <DEDUP_REMOVED lines=76> */
[----:B------:R-:W-:Y:S01]  /*a8e0*/  ISETP.LT.AND P3, PT, R8, UR6, !P3 ;  /* 0x0000000608007c0c */ /* 0x000fe2000df61270 */
[----:B0-----:R-:W-:Y:S01]  /*a8f0*/  VIADD R22, R24, UR4 ;  /* 0x0000000418167c36 */ /* 0x001fe20008000000 */
[----:B------:R-:W-:Y:S01]  /*a900*/  PRMT R23, R18, 0x7770, RZ ;  /* 0x0000777012177816 */ /* 0x000fe200000000ff */
[----:B------:R-:W-:Y:S01]  /*a910*/  VIADD R9, R7, 0x2f ;  /* 0x0000002f07097836 */ /* 0x000fe20000000000 */
[----:B------:R-:W-:Y:S01]  /*a920*/  ULDC UR4, c[0x0][0x22c] ;  /* 0x00008b0000047ab9 */ /* 0x000fe20000000800 */
[----:B-1----:R-:W-:Y:S01]  /*a930*/  PRMT R25, R17, 0x7773, RZ ;  /* 0x0000777311197816 */ /* 0x002fe200000000ff */
[----:B------:R-:W-:Y:S01]  /*a940*/  IMAD.X R17, R26, 0x1, R2, P6 ;  /* 0x000000011a117824 */ /* 0x000fe200030e0602 */
[----:B------:R-:W-:Y:S01]  /*a950*/  PRMT R27, R18, 0x7771, RZ ;  /* 0x00007771121b7816 */ /* 0x000fe200000000ff */
[----:B------:R-:W-:-:S02]  /*a960*/  ULDC UR6, c[0x0][0x228] ;  /* 0x00008a0000067ab9 */ /* 0x000fc40000000800 */
[----:B------:R0:W-:Y:S01]  /*a970*/  @P4 STG.E.U8 desc[UR14][R10.64], R25 ;  /* 0x000000190a004986 */ /* 0x0001e2000c10110e */
[-C--:B------:R-:W-:Y:S02]  /*a980*/  IADD3 R20, P4, R24, R4.reuse, RZ ;  /* 0x0000000418147210 */ /* 0x080fe40007f9e0ff */
[----:B------:R-:W-:Y:S01]  /*a990*/  SHF.R.S32.HI R24, RZ, 0x1f, R22 ;  /* 0x0000001fff187819 */ /* 0x000fe20000011416 */
[----:B------:R1:W-:Y:S01]  /*a9a0*/  @P5 STG.E.U8 desc[UR14][R16.64], R23 ;  /* 0x0000001710005986 */ /* 0x0003e2000c10110e */
[----:B------:R-:W-:Y:S01]  /*a9b0*/  ISETP.LT.AND P5, PT, R6, UR8, !P1 ;  /* 0x0000000806007c0c */ /* 0x000fe2000cfa1270 */
[----:B------:R-:W-:Y:S01]  /*a9c0*/  IMAD.X R21, R26, 0x1, R5, P4 ;  /* 0x000000011a157824 */ /* 0x000fe200020e0605 */
[----:B------:R-:W-:Y:S01]  /*a9d0*/  ISETP.GE.AND P4, PT, R9, UR4, PT ;  /* 0x0000000409007c0c */ /* 0x000fe2000bf86270 */
[----:B------:R-:W-:Y:S01]  /*a9e0*/  ULDC UR4, c[0x0][0x248] ;  /* 0x0000920000047ab9 */ /* 0x000fe20000000800 */
[----:B------:R-:W-:Y:S01]  /*a9f0*/  ULDC UR8, c[0x0][0x228] ;  /* 0x00008a0000087ab9 */ /* 0x000fe20000000800 */
[----:B------:R-:W-:Y:S01]  /*aa00*/  ISETP.LT.AND P1, PT, R8, UR6, !P1 ;  /* 0x0000000608007c0c */ /* 0x000fe2000cf21270 */
[----:B------:R2:W-:Y:S01]  /*aa10*/  @P3 STG.E.U8 desc[UR14][R20.64], R27 ;  /* 0x0000001b14003986 */ /* 0x0005e2000c10110e */
[----:B0-----:R-:W-:Y:S01]  /*aa20*/  IADD3 R10, P6, R22, R3, RZ ;  /* 0x00000003160a7210 */ /* 0x001fe20007fde0ff */
[----:B------:R-:W-:Y:S01]  /*aa30*/  VIADD R9, R7, 0x30 ;  /* 0x0000003007097836 */ /* 0x000fe20000000000 */
[----:B------:R-:W-:Y:S01]  /*aa40*/  PRMT R25, R18, 0x7772, RZ ;  /* 0x0000777212197816 */ /* 0x000fe200000000ff */
[----:B------:R-:W-:Y:S01]  /*aa50*/  ULDC UR6, c[0x0][0x228] ;  /* 0x00008a0000067ab9 */ /* 0x000fe20000000800 */
[----:B-1----:R-:W-:Y:S01]  /*aa60*/  VIADD R23, R22, UR4 ;  /* 0x0000000416177c36 */ /* 0x002fe20008000000 */
[----:B------:R-:W-:Y:S01]  /*aa70*/  ISETP.LT.AND P3, PT, R6, UR8, !P2 ;  /* 0x0000000806007c0c */ /* 0x000fe2000d761270 */
[----:B------:R-:W-:Y:S01]  /*aa80*/  IMAD.X R11, R24, 0x1, R2, P6 ;  /* 0x00000001180b7824 */ /* 0x000fe200030e0602 */
[----:B------:R-:W-:Y:S01]  /*aa90*/  ULDC UR4, c[0x0][0x22c] ;  /* 0x00008b0000047ab9 */ /* 0x000fe20000000800 */
[----:B------:R-:W-:Y:S01]  /*aaa0*/  ULDC UR8, c[0x0][0x228] ;  /* 0x00008a0000087ab9 */ /* 0x000fe20000000800 */
[----:B------:R-:W-:Y:S01]  /*aab0*/  ISETP.LT.AND P2, PT, R8, UR6, !P2 ;  /* 0x0000000608007c0c */ /* 0x000fe2000d741270 */
[----:B------:R-:W-:Y:S01]  /*aac0*/  ULDC UR6, c[0x0][0x22c] ;  /* 0x00008b0000067ab9 */ /* 0x000fe20000000800 */
[----:B------:R0:W-:Y:S01]  /*aad0*/  @P5 STG.E.U8 desc[UR14][R10.64], R25 ;  /* 0x000000190a005986 */ /* 0x0001e2000c10110e */
[----:B------:R-:W-:-:S02]  /*aae0*/  IADD3 R16, P5, R22, R4, RZ ;  /* 0x0000000416107210 */ /* 0x000fc40007fbe0ff */
[----:B------:R-:W-:Y:S02]  /*aaf0*/  SHF.R.S32.HI R22, RZ, 0x1f, R23 ;  /* 0x0000001fff167819 */ /* 0x000fe40000011417 */
[----:B--2---:R-:W-:Y:S01]  /*ab00*/  IADD3 R20, P6, R23, R3, RZ ;  /* 0x0000000317147210 */ /* 0x004fe20007fde0ff */
[----:B------:R-:W-:Y:S01]  /*ab10*/  IMAD.X R17, R24, 0x1, R5, P5 ;  /* 0x0000000118117824 */ /* 0x000fe200028e0605 */
[----:B------:R-:W-:Y:S02]  /*ab20*/  PRMT R27, R18, 0x7773, RZ ;  /* 0x00007773121b7816 */ /* 0x000fe400000000ff */
[----:B------:R-:W-:Y:S01]  /*ab30*/  ISETP.GE.AND P5, PT, R9, UR4, PT ;  /* 0x0000000409007c0c */ /* 0x000fe2000bfa6270 */
[----:B------:R-:W-:Y:S01]  /*ab40*/  IMAD.X R21, R22, 0x1, R2, P6 ;  /* 0x0000000116157824 */ /* 0x000fe200030e0602 */
[----:B------:R-:W-:Y:S01]  /*ab50*/  ULDC UR4, c[0x0][0x248] ;  /* 0x0000920000047ab9 */ /* 0x000fe20000000800 */
[----:B0-----:R-:W-:Y:S01]  /*ab60*/  PRMT R25, R19, 0x7770, RZ ;  /* 0x0000777013197816 */ /* 0x001fe200000000ff */
[----:B------:R-:W-:Y:S01]  /*ab70*/  VIADD R18, R23, UR4 ;  /* 0x0000000417127c36 */ /* 0x000fe20008000000 */
[----:B------:R0:W-:Y:S01]  /*ab80*/  @P1 STG.E.U8 desc[UR14][R16.64], R27 ;  /* 0x0000001b10001986 */ /* 0x0001e2000c10110e */
[----:B------:R-:W-:Y:S01]  /*ab90*/  ISETP.LT.AND P1, PT, R6, UR8, !P4 ;  /* 0x0000000806007c0c */ /* 0x000fe2000e721270 */
[----:B------:R-:W-:Y:S01]  /*aba0*/  VIADD R9, R7, 0x31 ;  /* 0x0000003107097836 */ /* 0x000fe20000000000 */
[----:B------:R-:W-:Y:S01]  /*abb0*/  ULDC UR4, c[0x0][0x22c] ;  /* 0x00008b0000047ab9 */ /* 0x000fe20000000800 */
[----:B------:R1:W-:Y:S01]  /*abc0*/  @P3 STG.E.U8 desc[UR14][R20.64], R25 ;  /* 0x0000001914003986 */ /* 0x0003e2000c10110e */
[----:B------:R-:W-:Y:S01]  /*abd0*/  IADD3 R10, P3, R23, R4, RZ ;  /* 0x00000004170a7210 */ /* 0x000fe20007f7e0ff */
[----:B------:R-:W-:Y:S01]  /*abe0*/  ULDC UR8, c[0x0][0x228] ;  /* 0x00008a0000087ab9 */ /* 0x000fe20000000800 */
[----:B------:R-:W-:-:S02]  /*abf0*/  SHF.R.S32.HI R24, RZ, 0x1f, R18 ;  /* 0x0000001fff187819 */ /* 0x000fc40000011412 */
[----:B------:R-:W-:Y:S01]  /*ac00*/  PRMT R23, R19, 0x7772, RZ ;  /* 0x0000777213177816 */ /* 0x000fe200000000ff */
[----:B------:R-:W-:Y:S01]  /*ac10*/  IMAD.X R11, R22, 0x1, R5, P3 ;  /* 0x00000001160b7824 */ /* 0x000fe200018e0605 */
[----:B------:R-:W-:Y:S01]  /*ac20*/  ISETP.GE.AND P3, PT, R9, UR4, PT ;  /* 0x0000000409007c0c */ /* 0x000fe2000bf66270 */
[----:B------:R-:W-:Y:S01]  /*ac30*/  ULDC UR4, c[0x0][0x248] ;  /* 0x0000920000047ab9 */ /* 0x000fe20000000800 */
[C---:B0-----:R-:W-:Y:S01]  /*ac40*/  IADD3 R16, P6, R18.reuse, R3, RZ ;  /* 0x0000000312107210 */ /* 0x041fe20007fde0ff */
[----:B------:R-:W-:Y:S01]  /*ac50*/  VIADD R22, R18, UR4 ;  /* 0x0000000412167c36 */ /* 0x000fe20008000000 */
[----:B------:R-:W-:Y:S01]  /*ac60*/  ISETP.LT.AND P4, PT, R8, UR8, !P4 ;  /* 0x0000000808007c0c */ /* 0x000fe2000e781270 */
[----:B------:R-:W-:Y:S01]  /*ac70*/  VIADD R9, R7, 0x32 ;  /* 0x0000003207097836 */ /* 0x000fe20000000000 */
[C---:B-1----:R-:W-:Y:S01]  /*ac80*/  PRMT R25, R19.reuse, 0x7771, RZ ;  /* 0x0000777113197816 */ /* 0x042fe200000000ff */
[----:B------:R-:W-:Y:S01]  /*ac90*/  IMAD.X R17, R24, 0x1, R2, P6 ;  /* 0x0000000118117824 */ /* 0x000fe200030e0602 */
[----:B------:R-:W-:Y:S01]  /*aca0*/  ISETP.LT.AND P6, PT, R6, UR10, !P5 ;  /* 0x0000000a06007c0c */ /* 0x000fe2000efc1270 */
[----:B------:R-:W-:Y:S01]  /*acb0*/  ULDC UR4, c[0x0][0x22c] ;  /* 0x00008b0000047ab9 */ /* 0x000fe20000000800 */
[----:B------:R-:W-:Y:S01]  /*acc0*/  PRMT R19, R19, 0x7773, RZ ;  /* 0x0000777313137816 */ /* 0x000fe200000000ff */
[----:B------:R0:W-:Y:S01]  /*acd0*/  @P2 STG.E.U8 desc[UR14][R10.64], R25 ;  /* 0x000000190a002986 */ /* 0x0001e2000c10110e */
[----:B------:R-:W-:Y:S01]  /*ace0*/  ISETP.GE.AND P2, PT, R9, UR6, PT ;  /* 0x0000000609007c0c */ /* 0x000fe2000bf46270 */
[----:B------:R-:W-:Y:S01]  /*acf0*/  VIADD R9, R7, 0x33 ;  /* 0x0000003307097836 */ /* 0x000fe20000000000 */
[----:B------:R-:W-:Y:S01]  /*ad00*/  ULDC UR6, c[0x0][0x228] ;  /* 0x00008a0000067ab9 */ /* 0x000fe20000000800 */
[----:B------:R1:W-:Y:S01]  /*ad10*/  @P1 STG.E.U8 desc[UR14][R16.64], R23 ;  /* 0x0000001710001986 */ /* 0x0003e2000c10110e */
[----:B------:R-:W-:Y:S01]  /*ad20*/  IADD3 R20, P1, R18, R4, RZ ;  /* 0x0000000412147210 */ /* 0x000fe20007f3e0ff */
[----:B------:R-:W-:Y:S01]  /*ad30*/  ULDC UR8, c[0x0][0x228] ;  /* 0x00008a0000087ab9 */ /* 0x000fe20000000800 */
[----:B-----5:R-:W-:-:S03]  /*ad40*/  PRMT R27, R15, 0x7770, RZ ;  /* 0x000077700f1b7816 */ /* 0x020fc600000000ff */
[----:B------:R-:W-:Y:S01]  /*ad50*/  IMAD.X R21, R24, 0x1, R5, P1 ;  /* 0x0000000118157824 */ /* 0x000fe200008e0605 */
[-C--:B0-----:R-:W-:Y:S02]  /*ad60*/  IADD3 R10, P1, R22, R3.reuse, RZ ;  /* 0x00000003160a7210 */ /* 0x081fe40007f3e0ff */
[----:B------:R-:W-:Y:S02]  /*ad70*/  PRMT R25, R12, 0x7770, RZ ;  /* 0x000077700c197816 */ /* 0x000fe400000000ff */
[----:B------:R0:W-:Y:S01]  /*ad80*/  @P4 STG.E.U8 desc[UR14][R20.64], R19 ;  /* 0x0000001314004986 */ /* 0x0001e2000c10110e */
[----:B-1----:R-:W-:Y:S02]  /*ad90*/  SHF.R.S32.HI R17, RZ, 0x1f, R22 ;  /* 0x0000001fff117819 */ /* 0x002fe40000011416 */
[----:B------:R-:W-:Y:S01]  /*ada0*/  ISETP.LT.AND P4, PT, R8, UR6, !P5 ;  /* 0x0000000608007c0c */ /* 0x000fe2000ef81270 */
[----:B------:R-:W-:Y:S01]  /*adb0*/  ULDC UR6, c[0x0][0x228] ;  /* 0x00008a0000067ab9 */ /* 0x000fe20000000800 */
[----:B------:R-:W-:Y:S01]  /*adc0*/  ISETP.LT.AND P5, PT, R6, UR8, !P3 ;  /* 0x0000000806007c0c */ /* 0x000fe2000dfa1270 */
[----:B------:R-:W-:Y:S01]  /*add0*/  IMAD.X R11, R17, 0x1, R2, P1 ;  /* 0x00000001110b7824 */ /* 0x000fe200008e0602 */
[----:B------:R-:W-:Y:S01]  /*ade0*/  ISETP.GE.AND P1, PT, R9, UR4, PT ;  /* 0x0000000409007c0c */ /* 0x000fe2000bf26270 */
[----:B------:R-:W-:Y:S01]  /*adf0*/  ULDC UR4, c[0x0][0x248] ;  /* 0x0000920000047ab9 */ /* 0x000fe20000000800 */
[----:B------:R-:W-:Y:S01]  /*ae00*/  ISETP.LT.AND P3, PT, R8, UR6, !P3 ;  /* 0x0000000608007c0c */ /* 0x000fe2000df61270 */
[C---:B------:R-:W-:Y:S01]  /*ae10*/  VIADD R23, R22.reuse, UR4 ;  /* 0x0000000416177c36 */ /* 0x040fe20008000000 */
[----:B------:R1:W-:Y:S01]  /*ae20*/  @P6 STG.E.U8 desc[UR14][R10.64], R25 ;  /* 0x000000190a006986 */ /* 0x0003e2000c10110e */
[----:B------:R-:W-:Y:S01]  /*ae30*/  IADD3 R16, P6, R22, R4, RZ ;  /* 0x0000000416107210 */ /* 0x000fe20007fde0ff */
[----:B------:R-:W-:Y:S01]  /*ae40*/  VIADD R9, R7, 0x34 ;  /* 0x0000003407097836 */ /* 0x000fe20000000000 */
[----:B------:R-:W-:Y:S01]  /*ae50*/  ULDC UR4, c[0x0][0x22c] ;  /* 0x00008b0000047ab9 */ /* 0x000fe20000000800 */
[----:B0-----:R-:W-:Y:S01]  /*ae60*/  SHF.R.S32.HI R19, RZ, 0x1f, R23 ;  /* 0x0000001fff137819 */ /* 0x001fe20000011417 */
[----:B------:R-:W-:Y:S01]  /*ae70*/  ULDC UR6, c[0x0][0x228] ;  /* 0x00008a0000067ab9 */ /* 0x000fe20000000800 */
[----:B------:R-:W-:Y:S01]  /*ae80*/  IMAD.X R17, R17, 0x1, R5, P6 ;  /* 0x0000000111117824 */ /* 0x000fe200030e0605 */
[----:B------:R-:W-:Y:S01]  /*ae90*/  PRMT R21, R12, 0x7772, RZ ;  /* 0x000077720c157816 */ /* 0x000fe200000000ff */
[----:B------:R-:W-:Y:S01]  /*aea0*/  ULDC UR8, c[0x0][0x228] ;  /* 0x00008a0000087ab9 */ /* 0x000fe20000000800 */
[----:B-1----:R-:W-:-:S02]  /*aeb0*/  IADD3 R10, P6, R23, R3, RZ ;  /* 0x00000003170a7210 */ /* 0x002fc40007fde0ff */
[----:B------:R-:W-:-:S03]  /*aec0*/  PRMT R25, R12, 0x7771, RZ ;  /* 0x000077710c197816 */ /* 0x000fc600000000ff */
[----:B------:R-:W-:Y:S01]  /*aed0*/  IMAD.X R11, R19, 0x1, R2, P6 ;  /* 0x00000001130b7824 */ /* 0x000fe200030e0602 */
[----:B------:R-:W-:Y:S01]  /*aee0*/  IADD3 R18, P6, R23, R4, RZ ;  /* 0x0000000417127210 */ /* 0x000fe20007fde0ff */
[----:B------:R0:W-:Y:S01]  /*aef0*/  @P4 STG.E.U8 desc[UR14][R16.64], R25 ;  /* 0x0000001910004986 */ /* 0x0001e2000c10110e */
[----:B------:R-:W-:Y:S01]  /*af00*/  ISETP.GE.AND P4, PT, R9, UR4, PT ;  /* 0x0000000409007c0c */ /* 0x000fe2000bf86270 */
[----:B------:R-:W-:Y:S01]  /*af10*/  ULDC UR4, c[0x0][0x248] ;  /* 0x0000920000047ab9 */ /* 0x000fe20000000800 */
[----:B------:R-:W-:Y:S01]  /*af20*/  PRMT R9, R12, 0x7773, RZ ;  /* 0x000077730c097816 */ /* 0x000fe200000000ff */
[----:B------:R-:W-:Y:S01]  /*af30*/  IMAD.X R19, R19, 0x1, R5, P6 ;  /* 0x0000000113137824 */ /* 0x000fe200030e0605 */
[----:B------:R1:W-:Y:S01]  /*af40*/  @P5 STG.E.U8 desc[UR14][R10.64], R21 ;  /* 0x000000150a005986 */ /* 0x0003e2000c10110e */
[----:B------:R-:W-:Y:S01]  /*af50*/  VIADD R23, R23, UR4 ;  /* 0x0000000417177c36 */ /* 0x000fe20008000000 */
[----:B------:R-:W-:Y:S01]  /*af60*/  ISETP.LT.AND P5, PT, R6, UR6, !P2 ;  /* 0x0000000606007c0c */ /* 0x000fe2000d7a1270 */
[----:B------:R-:W-:Y:S01]  /*af70*/  ULDC UR4, c[0x0][0x248] ;  /* 0x0000920000047ab9 */ /* 0x000fe20000000800 */
[----:B------:R2:W-:Y:S01]  /*af80*/  @P3 STG.E.U8 desc[UR14][R18.64], R9 ;  /* 0x0000000912003986 */ /* 0x0005e2000c10110e */
[----:B------:R-:W-:Y:S01]  /*af90*/  ULDC UR6, c[0x0][0x228] ;  /* 0x00008a0000067ab9 */ /* 0x000fe20000000800 */
[----:B------:R-:W-:Y:S01]  /*afa0*/  SHF.R.S32.HI R20, RZ, 0x1f, R23 ;  /* 0x0000001fff147819 */ /* 0x000fe20000011417 */
[C---:B------:R-:W-:Y:S01]  /*afb0*/  VIADD R12, R23.reuse, UR4 ;  /* 0x00000004170c7c36 */ /* 0x040fe20008000000 */
[----:B0-----:R-:W-:Y:S01]  /*afc0*/  IADD3 R16, P3, R23, R3, RZ ;  /* 0x0000000317107210 */ /* 0x001fe20007f7e0ff */
[----:B------:R-:W-:Y:S01]  /*afd0*/  ULDC UR4, c[0x0][0x248] ;  /* 0x0000920000047ab9 */ /* 0x000fe20000000800 */
[----:B------:R-:W-:-:S02]  /*afe0*/  PRMT R25, R13, 0x7770, RZ ;  /* 0x000077700d197816 */ /* 0x000fc400000000ff */
[----:B------:R-:W-:Y:S01]  /*aff0*/  ISETP.LT.AND P2, PT, R8, UR6, !P2 ;  /* 0x0000000608007c0c */ /* 0x000fe2000d741270 */
[----:B------:R-:W-:Y:S01]  /*b000*/  IMAD.X R17, R20, 0x1, R2, P3 ;  /* 0x0000000114117824 */ /* 0x000fe200018e0602 */
[----:B------:R-:W-:Y:S01]  /*b010*/  ISETP.LT.AND P6, PT, R6, UR8, !P1 ;  /* 0x0000000806007c0c */ /* 0x000fe2000cfc1270 */
[----:B------:R-:W-:Y:S01]  /*b020*/  ULDC UR6, c[0x0][0x228] ;  /* 0x00008a0000067ab9 */ /* 0x000fe20000000800 */
[-C--:B-1----:R-:W-:Y:S01]  /*b030*/  IADD3 R10, P3, R23, R4.reuse, RZ ;  /* 0x00000004170a7210 */ /* 0x082fe20007f7e0ff */
[----:B------:R-:W-:Y:S01]  /*b040*/  ULDC UR8, c[0x0][0x228] ;  /* 0x00008a0000087ab9 */ /* 0x000fe20000000800 */
[----:B------:R0:W-:Y:S01]  /*b050*/  @P5 STG.E.U8 desc[UR14][R16.64], R25 ;  /* 0x0000001910005986 */ /* 0x0001e2000c10110e */
[----:B------:R-:W-:Y:S01]  /*b060*/  SHF.R.S32.HI R22, RZ, 0x1f, R12 ;  /* 0x0000001fff167819 */ /* 0x000fe2000001140c */
[----:B--2---:R-:W-:Y:S01]  /*b070*/  VIADD R9, R7, 0x35 ;  /* 0x0000003507097836 */ /* 0x004fe20000000000 */
[-C--:B------:R-:W-:Y:S01]  /*b080*/  IADD3 R18, P5, R12, R3.reuse, RZ ;  /* 0x000000030c127210 */ /* 0x080fe20007fbe0ff */
[--C-:B------:R-:W-:Y:S01]  /*b090*/  IMAD.X R11, R20, 0x1, R5.reuse, P3 ;  /* 0x00000001140b7824 */ /* 0x100fe200018e0605 */
[C---:B------:R-:W-:Y:S01]  /*b0a0*/  PRMT R23, R13.reuse, 0x7771, RZ ;  /* 0x000077710d177816 */ /* 0x040fe200000000ff */
[----:B------:R-:W-:Y:S01]  /*b0b0*/  VIADD R20, R12, UR4 ;  /* 0x000000040c147c36 */ /* 0x000fe20008000000 */
[----:B------:R-:W-:Y:S01]  /*b0c0*/  PRMT R21, R13, 0x7772, RZ ;  /* 0x000077720d157816 */ /* 0x000fe200000000ff */
[----:B------:R-:W-:Y:S01]  /*b0d0*/  IMAD.X R19, R22, 0x1, R2, P5 ;  /* 0x0000000116137824 */ /* 0x000fe200028e0602 */
[----:B------:R-:W-:Y:S01]  /*b0e0*/  ISETP.LT.AND P1, PT, R8, UR6, !P1 ;  /* 0x0000000608007c0c */ /* 0x000fe2000cf21270 */
[----:B------:R1:W-:Y:S01]  /*b0f0*/  @P2 STG.E.U8 desc[UR14][R10.64], R23 ;  /* 0x000000170a002986 */ /* 0x0003e2000c10110e */
[----:B------:R-:W-:Y:S01]  /*b100*/  ISETP.LT.AND P5, PT, R6, UR8, !P4 ;  /* 0x0000000806007c0c */ /* 0x000fe2000e7a1270 */
[----:B------:R-:W-:Y:S01]  /*b110*/  ULDC UR4, c[0x0][0x248] ;  /* 0x0000920000047ab9 */ /* 0x000fe20000000800 */
[-C--:B0-----:R-:W-:Y:S01]  /*b120*/  IADD3 R16, P2, R12, R4.reuse, RZ ;  /* 0x000000040c107210 */ /* 0x081fe20007f5e0ff */
[----:B------:R0:W-:Y:S01]  /*b130*/  @P6 STG.E.U8 desc[UR14][R18.64], R21 ;  /* 0x0000001512006986 */ /* 0x0001e2000c10110e */
[----:B------:R-:W-:Y:S01]  /*b140*/  SHF.R.S32.HI R24, RZ, 0x1f, R20 ;  /* 0x0000001fff187819 */ /* 0x000fe20000011414 */
[----:B------:R-:W-:Y:S01]  /*b150*/  ULDC UR6, c[0x0][0x228] ;  /* 0x00008a0000067ab9 */ /* 0x000fe20000000800 */
[----:B------:R-:W-:Y:S01]  /*b160*/  ISETP.GE.AND P3, PT, R9, UR25, PT ;  /* 0x0000001909007c0c */ /* 0x000fe2000bf66270 */
[----:B------:R-:W-:Y:S01]  /*b170*/  VIADD R9, R7, 0x36 ;  /* 0x0000003607097836 */ /* 0x000fe20000000000 */
[----:B------:R-:W-:Y:S01]  /*b180*/  ISETP.LT.AND P4, PT, R8, UR6, !P4 ;  /* 0x0000000608007c0c */ /* 0x000fe2000e781270 */
[--C-:B------:R-:W-:Y:S01]  /*b190*/  IMAD.X R17, R22, 0x1, R5.reuse, P2 ;  /* 0x0000000116117824 */ /* 0x100fe200010e0605 */
[----:B------:R-:W-:Y:S01]  /*b1a0*/  ULDC UR6, c[0x0][0x228] ;  /* 0x00008a0000067ab9 */ /* 0x000fe20000000800 */
[----:B-1----:R-:W-:Y:S01]  /*b1b0*/  IADD3 R10, P6, R20, R3, RZ ;  /* 0x00000003140a7210 */ /* 0x002fe20007fde0ff */
[----:B------:R-:W-:Y:S01]  /*b1c0*/  ULDC UR8, c[0x0][0x228] ;  /* 0x00008a0000087ab9 */ /* 0x000fe20000000800 */
[----:B------:R-:W-:Y:S01]  /*b1d0*/  ISETP.GE.AND P2, PT, R9, UR23, PT ;  /* 0x0000001709007c0c */ /* 0x000fe2000bf46270 */
[----:B------:R-:W-:Y:S01]  /*b1e0*/  VIADD R9, R7, 0x37 ;  /* 0x0000003707097836 */ /* 0x000fe20000000000 */
[----:B0-----:R-:W-:Y:S01]  /*b1f0*/  PRMT R21, R13, 0x7773, RZ ;  /* 0x000077730d157816 */ /* 0x001fe200000000ff */
[----:B------:R-:W-:Y:S01]  /*b200*/  IMAD.X R11, R24, 0x1, R2, P6 ;  /* 0x00000001180b7824 */ /* 0x000fe200030e0602 */
[----:B------:R-:W-:Y:S01]  /*b210*/  PRMT R19, R14, 0x7770, RZ ;  /* 0x000077700e137816 */ /* 0x000fe200000000ff */
[C---:B------:R-:W-:Y:S01]  /*b220*/  VIADD R18, R20.reuse, UR4 ;  /* 0x0000000414127c36 */ /* 0x040fe20008000000 */
[----:B------:R-:W-:Y:S01]  /*b230*/  IADD3 R12, P6, R20, R4, RZ ;  /* 0x00000004140c7210 */ /* 0x000fe20007fde0ff */
[----:B------:R0:W-:Y:S01]  /*b240*/  @P1 STG.E.U8 desc[UR14][R16.64], R21 ;  /* 0x0000001510001986 */ /* 0x0001e2000c10110e */
[----:B------:R-:W-:Y:S01]  /*b250*/  ISETP.GE.AND P1, PT, R9, UR21, PT ;  /* 0x0000001509007c0c */ /* 0x000fe2000bf26270 */
[----:B------:R-:W-:Y:S01]  /*b260*/  VIADD R9, R7, 0x38 ;  /* 0x0000003807097836 */ /* 0x000fe20000000000 */
[----:B------:R-:W-:Y:S01]  /*b270*/  ULDC UR4, c[0x0][0x228] ;  /* 0x00008a0000047ab9 */ /* 0x000fe20000000800 */
[----:B------:R1:W-:Y:S01]  /*b280*/  @P5 STG.E.U8 desc[UR14][R10.64], R19 ;  /* 0x000000130a005986 */ /* 0x0003e2000c10110e */
[----:B------:R-:W-:Y:S01]  /*b290*/  IMAD.X R13, R24, 0x1, R5, P6 ;  /* 0x00000001180d7824 */ /* 0x000fe200030e0605 */
[----:B------:R-:W-:Y:S01]  /*b2a0*/  ISETP.LT.AND P5, PT, R6, UR6, !P3 ;  /* 0x0000000606007c0c */ /* 0x000fe2000dfa1270 */
[----:B------:R-:W-:Y:S01]  /*b2b0*/  ULDC UR6, c[0x0][0x228] ;  /* 0x00008a0000067ab9 */ /* 0x000fe20000000800 */
[----:B------:R-:W-:Y:S01]  /*b2c0*/  ISETP.LT.AND P3, PT, R8, UR4, !P3 ;  /* 0x0000000408007c0c */ /* 0x000fe2000df61270 */
[----:B------:R-:W-:Y:S01]  /*b2d0*/  ULDC UR4, c[0x0][0x248] ;  /* 0x0000920000047ab9 */ /* 0x000fe20000000800 */
[----:B------:R-:W-:-:S02]  /*b2e0*/  PRMT R25, R14, 0x7772, RZ ;  /* 0x000077720e197816 */ /* 0x000fc400000000ff */
[----:B0-----:R-:W-:Y:S02]  /*b2f0*/  SHF.R.S32.HI R16, RZ, 0x1f, R18 ;  /* 0x0000001fff107819 */ /* 0x001fe40000011412 */
[----:B------:R-:W-:Y:S02]  /*b300*/  PRMT R17, R14, 0x7771, RZ ;  /* 0x000077710e117816 */ /* 0x000fe400000000ff */
[----:B-1----:R-:W-:Y:S02]  /*b310*/  IADD3 R10, P6, R18, R3, RZ ;  /* 0x00000003120a7210 */ /* 0x002fe40007fde0ff */
[----:B------:R-:W-:Y:S01]  /*b320*/  PRMT R23, R14, 0x7773, RZ ;  /* 0x000077730e177816 */ /* 0x000fe200000000ff */
[----:B------:R0:W-:Y:S01]  /*b330*/  @P4 STG.E.U8 desc[UR14][R12.64], R17 ;  /* 0x000000110c004986 */ /* 0x0001e2000c10110e */
[----:B------:R-:W-:Y:S01]  /*b340*/  ISETP.GE.AND P4, PT, R9, UR19, PT ;  /* 0x0000001309007c0c */ /* 0x000fe2000bf86270 */
[----:B------:R-:W-:Y:S01]  /*b350*/  IMAD.X R11, R16, 0x1, R2, P6 ;  /* 0x00000001100b7824 */ /* 0x000fe200030e0602 */
[C---:B------:R-:W-:Y:S01]  /*b360*/  IADD3 R20, P6, R18.reuse, R4, RZ ;  /* 0x0000000412147210 */ /* 0x040fe20007fde0ff */
[----:B------:R-:W-:Y:S01]  /*b370*/  VIADD R9, R18, UR4 ;  /* 0x0000000412097c36 */ /* 0x000fe20008000000 */
[----:B------:R-:W-:-:S02]  /*b380*/  ULDC UR4, c[0x0][0x248] ;  /* 0x0000920000047ab9 */ /* 0x000fc40000000800 */
[----:B------:R1:W-:Y:S01]  /*b390*/  @P5 STG.E.U8 desc[UR14][R10.64], R25 ;  /* 0x000000190a005986 */ /* 0x0003e2000c10110e */
[----:B------:R-:W-:Y:S01]  /*b3a0*/  IMAD.X R21, R16, 0x1, R5, P6 ;  /* 0x0000000110157824 */ /* 0x000fe200030e0605 */
[----:B------:R-:W-:Y:S01]  /*b3b0*/  ISETP.LT.AND P5, PT, R6, UR6, !P2 ;  /* 0x0000000606007c0c */ /* 0x000fe2000d7a1270 */
[----:B------:R-:W-:Y:S01]  /*b3c0*/  ULDC UR6, c[0x0][0x228] ;  /* 0x00008a0000067ab9 */ /* 0x000fe20000000800 */
[----:B------:R-:W2:Y:S01]  /*b3d0*/  LDS.128 R16, [R0] ;  /* 0x0000000000107984 */ /* 0x000ea20000000c00 */
[----:B------:R-:W-:Y:S01]  /*b3e0*/  SHF.R.S32.HI R22, RZ, 0x1f, R9 ;  /* 0x0000001fff167819 */ /* 0x000fe20000011409 */
[C---:B------:R-:W-:Y:S01]  /*b3f0*/  VIADD R14, R9.reuse, UR4 ;  /* 0x00000004090e7c36 */ /* 0x040fe20008000000 */
[----:B------:R-:W-:Y:S01]  /*b400*/  ISETP.LT.AND P2, PT, R8, UR6, !P2 ;  /* 0x0000000608007c0c */ /* 0x000fe2000d741270 */
[----:B------:R3:W-:Y:S01]  /*b410*/  @P3 STG.E.U8 desc[UR14][R20.64], R23 ;  /* 0x0000001714003986 */ /* 0x0007e2000c10110e */
[CC--:B0-----:R-:W-:Y:S01]  /*b420*/  IADD3 R12, P3, R9.reuse, R3.reuse, RZ ;  /* 0x00000003090c7210 */ /* 0x0c1fe20007f7e0ff */
[----:B------:R-:W-:Y:S01]  /*b430*/  ULDC UR4, c[0x0][0x248] ;  /* 0x0000920000047ab9 */ /* 0x000fe20000000800 */
[----:B------:R-:W-:Y:S01]  /*b440*/  ISETP.LT.AND P6, PT, R6, UR8, !P1 ;  /* 0x0000000806007c0c */ /* 0x000fe2000cfc1270 */
[----:B------:R-:W-:Y:S01]  /*b450*/  ULDC UR6, c[0x0][0x228] ;  /* 0x00008a0000067ab9 */ /* 0x000fe20000000800 */
[----:B------:R-:W-:Y:S01]  /*b460*/  SHF.R.S32.HI R24, RZ, 0x1f, R14 ;  /* 0x0000001fff187819 */ /* 0x000fe2000001140e */
[--C-:B------:R-:W-:Y:S01]  /*b470*/  IMAD.X R13, R22, 0x1, R2.reuse, P3 ;  /* 0x00000001160d7824 */ /* 0x100fe200018e0602 */
[-C--:B-1----:R-:W-:Y:S01]  /*b480*/  IADD3 R10, P3, R9, R4.reuse, RZ ;  /* 0x00000004090a7210 */ /* 0x082fe20007f7e0ff */
[C---:B------:R-:W-:Y:S01]  /*b490*/  VIADD R9, R14.reuse, UR4 ;  /* 0x000000040e097c36 */ /* 0x040fe20008000000 */
[C---:B------:R-:W-:Y:S01]  /*b4a0*/  PRMT R25, R15.reuse, 0x7771, RZ ;  /* 0x000077710f197816 */ /* 0x040fe200000000ff */
[----:B------:R-:W-:Y:S01]  /*b4b0*/  ULDC UR8, c[0x0][0x228] ;  /* 0x00008a0000087ab9 */ /* 0x000fe20000000800 */
[----:B------:R0:W-:Y:S01]  /*b4c0*/  @P5 STG.E.U8 desc[UR14][R12.64], R27 ;  /* 0x0000001b0c005986 */ /* 0x0001e2000c10110e */
[-C--:B---3--:R-:W-:Y:S01]  /*b4d0*/  IADD3 R20, P5, R14, R3.reuse, RZ ;  /* 0x000000030e147210 */ /* 0x088fe20007fbe0ff */
[----:B------:R-:W-:Y:S01]  /*b4e0*/  IMAD.X R11, R22, 0x1, R5, P3 ;  /* 0x00000001160b7824 */ /* 0x000fe200018e0605 */
[----:B------:R-:W-:Y:S01]  /*b4f0*/  PRMT R23, R15, 0x7772, RZ ;  /* 0x000077720f177816 */ /* 0x000fe200000000ff */
[C---:B------:R-:W-:Y:S01]  /*b500*/  VIADD R0, R7.reuse, 0x39 ;  /* 0x0000003907007836 */ /* 0x040fe20000000000 */
[----:B------:R-:W-:Y:S01]  /*b510*/  ISETP.LT.AND P1, PT, R8, UR6, !P1 ;  /* 0x0000000608007c0c */ /* 0x000fe2000cf21270 */
[--C-:B------:R-:W-:Y:S01]  /*b520*/  IMAD.X R21, R24, 0x1, R2.reuse, P5 ;  /* 0x0000000118157824 */ /* 0x100fe200028e0602 */
[----:B------:R1:W-:Y:S01]  /*b530*/  @P2 STG.E.U8 desc[UR14][R10.64], R25 ;  /* 0x000000190a002986 */ /* 0x0003e2000c10110e */
[----:B------:R-:W-:Y:S01]  /*b540*/  ISETP.LT.AND P5, PT, R6, UR8, !P4 ;  /* 0x0000000806007c0c */ /* 0x000fe2000e7a1270 */
[----:B------:R-:W-:Y:S01]  /*b550*/  ULDC UR4, c[0x0][0x248] ;  /* 0x0000920000047ab9 */ /* 0x000fe20000000800 */
[----:B------:R-:W-:Y:S01]  /*b560*/  SHF.R.S32.HI R22, RZ, 0x1f, R9 ;  /* 0x0000001fff167819 */ /* 0x000fe20000011409 */
[----:B------:R3:W-:Y:S01]  /*b570*/  @P6 STG.E.U8 desc[UR14][R20.64], R23 ;  /* 0x0000001714006986 */ /* 0x0007e2000c10110e */
[-C--:B0-----:R-:W-:Y:S01]  /*b580*/  IADD3 R12, P2, R14, R4.reuse, RZ ;  /* 0x000000040e0c7210 */ /* 0x081fe20007f5e0ff */
[----:B------:R-:W-:Y:S01]  /*b590*/  ULDC UR6, c[0x0][0x228] ;  /* 0x00008a0000067ab9 */ /* 0x000fe20000000800 */
[----:B------:R-:W-:Y:S01]  /*b5a0*/  ISETP.GE.AND P3, PT, R0, UR17, PT ;  /* 0x0000001100007c0c */ /* 0x000fe2000bf66270 */
[----:B------:R-:W-:Y:S01]  /*b5b0*/  VIADD R0, R7, 0x3a ;  /* 0x0000003a07007836 */ /* 0x000fe20000000000 */
[----:B------:R-:W-:Y:S01]  /*b5c0*/  ISETP.LT.AND P4, PT, R8, UR6, !P4 ;  /* 0x0000000608007c0c */ /* 0x000fe2000e781270 */
[----:B------:R-:W-:Y:S01]  /*b5d0*/  IMAD.X R13, R24, 0x1, R5, P2 ;  /* 0x00000001180d7824 */ /* 0x000fe200010e0605 */
[----:B------:R-:W-:Y:S01]  /*b5e0*/  ULDC UR6, c[0x0][0x228] ;  /* 0x00008a0000067ab9 */ /* 0x000fe20000000800 */
[----:B-1----:R-:W-:Y:S01]  /*b5f0*/  IADD3 R10, P6, R9, R3, RZ ;  /* 0x00000003090a7210 */ /* 0x002fe20007fde0ff */
[----:B------:R-:W-:Y:S01]  /*b600*/  ULDC UR8, c[0x0][0x228] ;  /* 0x00008a0000087ab9 */ /* 0x000fe20000000800 */
[----:B------:R-:W-:Y:S01]  /*b610*/  ISETP.GE.AND P2, PT, R0, UR13, PT ;  /* 0x0000000d00007c0c */ /* 0x000fe2000bf46270 */
[----:B------:R-:W-:Y:S01]  /*b620*/  VIADD R0, R7, 0x3b ;  /* 0x0000003b07007836 */ /* 0x000fe20000000000 */
[----:B---3--:R-:W-:Y:S01]  /*b630*/  PRMT R21, R15, 0x7773, RZ ;  /* 0x000077730f157816 */ /* 0x008fe200000000ff */
[----:B------:R-:W-:Y:S01]  /*b640*/  IMAD.X R11, R22, 0x1, R2, P6 ;  /* 0x00000001160b7824 */ /* 0x000fe200030e0602 */
[C---:B--2---:R-:W-:Y:S01]  /*b650*/  PRMT R23, R16.reuse, 0x7770, RZ ;  /* 0x0000777010177816 */ /* 0x044fe200000000ff */
[C---:B------:R-:W-:Y:S01]  /*b660*/  VIADD R20, R9.reuse, UR4 ;  /* 0x0000000409147c36 */ /* 0x040fe20008000000 */
[----:B------:R-:W-:Y:S01]  /*b670*/  IADD3 R14, P6, R9, R4, RZ ;  /* 0x00000004090e7210 */ /* 0x000fe20007fde0ff */
[----:B------:R0:W-:Y:S01]  /*b680*/  @P1 STG.E.U8 desc[UR14][R12.64], R21 ;  /* 0x000000150c001986 */ /* 0x0001e2000c10110e */
[----:B------:R-:W-:Y:S01]  /*b690*/  ULDC UR4, c[0x0][0x228] ;  /* 0x00008a0000047ab9 */ /* 0x000fe20000000800 */
[----:B------:R-:W-:-:S02]  /*b6a0*/  PRMT R9, R16, 0x7772, RZ ;  /* 0x0000777210097816 */ /* 0x000fc400000000ff */
[----:B------:R1:W-:Y:S01]  /*b6b0*/  @P5 STG.E.U8 desc[UR14][R10.64], R23 ;  /* 0x000000170a005986 */ /* 0x0003e2000c10110e */
[----:B------:R-:W-:Y:S01]  /*b6c0*/  IMAD.X R15, R22, 0x1, R5, P6 ;  /* 0x00000001160f7824 */ /* 0x000fe200030e0605 */
[----:B------:R-:W-:Y:S01]  /*b6d0*/  ISETP.LT.AND P5, PT, R6, UR6, !P3 ;  /* 0x0000000606007c0c */ /* 0x000fe2000dfa1270 */
[----:B------:R-:W-:Y:S01]  /*b6e0*/  ULDC UR6, c[0x0][0x228] ;  /* 0x00008a0000067ab9 */ /* 0x000fe20000000800 */
[----:B------:R-:W-:Y:S01]  /*b6f0*/  ISETP.LT.AND P3, PT, R8, UR4, !P3 ;  /* 0x0000000408007c0c */ /* 0x000fe2000df61270 */
[----:B------:R-:W-:Y:S01]  /*b700*/  ULDC UR4, c[0x0][0x248] ;  /* 0x0000920000047ab9 */ /* 0x000fe20000000800 */
[----:B------:R-:W-:Y:S01]  /*b710*/  ISETP.GE.AND P1, PT, R0, UR11, PT ;  /* 0x0000000b00007c0c */ /* 0x000fe2000bf26270 */
[----:B------:R-:W-:Y:S01]  /*b720*/  VIADD R0, R7, 0x3c ;  /* 0x0000003c07007836 */ /* 0x000fe20000000000 */
[----:B0-----:R-:W-:Y:S02]  /*b730*/  SHF.R.S32.HI R13, RZ, 0x1f, R20 ;  /* 0x0000001fff0d7819 */ /* 0x001fe40000011414 */
[----:B------:R-:W-:-:S02]  /*b740*/  PRMT R21, R16, 0x7773, RZ ;  /* 0x0000777310157816 */ /* 0x000fc400000000ff */
[-C--:B-1----:R-:W-:Y:S02]  /*b750*/  IADD3 R10, P6, R20, R3.reuse, RZ ;  /* 0x00000003140a7210 */ /* 0x082fe40007fde0ff */
[----:B------:R-:W-:Y:S02]  /*b760*/  PRMT R23, R16, 0x7771, RZ ;  /* 0x0000777110177816 */ /* 0x000fe400000000ff */
[----:B------:R-:W-:Y:S01]  /*b770*/  PRMT R25, R17, 0x7770, RZ ;  /* 0x0000777011197816 */ /* 0x000fe200000000ff */
[C---:B------:R-:W-:Y:S01]  /*b780*/  IMAD.X R11, R13.reuse, 0x1, R2, P6 ;  /* 0x000000010d0b7824 */ /* 0x040fe200030e0602 */
[CC--:B------:R-:W-:Y:S01]  /*b790*/  IADD3 R12, P6, R20.reuse, R4.reuse, RZ ;  /* 0x00000004140c7210 */ /* 0x0c0fe20007fde0ff */
[----:B------:R-:W-:Y:S01]  /*b7a0*/  VIADD R20, R20, UR4 ;  /* 0x0000000414147c36 */ /* 0x000fe20008000000 */
[----:B------:R0:W-:Y:S01]  /*b7b0*/  @P4 STG.E.U8 desc[UR14][R14.64], R23 ;  /* 0x000000170e004986 */ /* 0x0001e2000c10110e */
[----:B------:R-:W-:Y:S01]  /*b7c0*/  ULDC UR4, c[0x0][0x248] ;  /* 0x0000920000047ab9 */ /* 0x000fe20000000800 */
[----:B------:R-:W-:Y:S01]  /*b7d0*/  ISETP.GE.AND P4, PT, R0, UR9, PT ;  /* 0x0000000900007c0c */ /* 0x000fe2000bf86270 */
[----:B------:R-:W-:Y:S01]  /*b7e0*/  IMAD.X R13, R13, 0x1, R5, P6 ;  /* 0x000000010d0d7824 */ /* 0x000fe200030e0605 */
[----:B------:R1:W-:Y:S01]  /*b7f0*/  @P5 STG.E.U8 desc[UR14][R10.64], R9 ;  /* 0x000000090a005986 */ /* 0x0003e2000c10110e */
[C---:B------:R-:W-:Y:S01]  /*b800*/  ISETP.LT.AND P5, PT, R6.reuse, UR6, !P2 ;  /* 0x0000000606007c0c */ /* 0x040fe2000d7a1270 */
[----:B------:R-:W-:Y:S01]  /*b810*/  ULDC UR6, c[0x0][0x228] ;  /* 0x00008a0000067ab9 */ /* 0x000fe20000000800 */
[----:B------:R-:W-:Y:S01]  /*b820*/  SHF.R.S32.HI R16, RZ, 0x1f, R20 ;  /* 0x0000001fff107819 */ /* 0x000fe20000011414 */
[----:B------:R2:W-:Y:S01]  /*b830*/  @P3 STG.E.U8 desc[UR14][R12.64], R21 ;  /* 0x000000150c003986 */ /* 0x0005e2000c10110e */
[C---:B------:R-:W-:Y:S01]  /*b840*/  VIADD R0, R7.reuse, 0x3d ;  /* 0x0000003d07007836 */ /* 0x040fe20000000000 */
[----:B------:R-:W-:Y:S01]  /*b850*/  ISETP.LT.AND P6, PT, R6, UR8, !P1 ;  /* 0x0000000806007c0c */ /* 0x000fe2000cfc1270 */
[----:B------:R-:W-:Y:S01]  /*b860*/  ULDC UR8, c[0x0][0x228] ;  /* 0x00008a0000087ab9 */ /* 0x000fe20000000800 */
[C---:B0-----:R-:W-:Y:S01]  /*b870*/  IADD3 R14, P3, R20.reuse, R3, RZ ;  /* 0x00000003140e7210 */ /* 0x041fe20007f7e0ff */
[----:B------:R-:W-:Y:S01]  /*b880*/  VIADD R7, R7, 0x3e ;  /* 0x0000003e07077836 */ /* 0x000fe20000000000 */
[----:B------:R-:W-:Y:S01]  /*b890*/  PRMT R23, R17, 0x7771, RZ ;  /* 0x0000777111177816 */ /* 0x000fe200000000ff */
[----:B-1----:R-:W-:Y:S01]  /*b8a0*/  VIADD R9, R20, UR4 ;  /* 0x0000000414097c36 */ /* 0x002fe20008000000 */
[----:B------:R-:W-:Y:S01]  /*b8b0*/  ULDC UR4, c[0x0][0x248] ;  /* 0x0000920000047ab9 */ /* 0x000fe20000000800 */
[----:B------:R-:W-:Y:S01]  /*b8c0*/  IMAD.X R15, R16, 0x1, R2, P3 ;  /* 0x00000001100f7824 */ /* 0x000fe200018e0602 */
[----:B------:R-:W-:Y:S01]  /*b8d0*/  ISETP.LT.AND P3, PT, R8, UR6, !P2 ;  /* 0x0000000608007c0c */ /* 0x000fe2000d761270 */
[----:B------:R-:W-:Y:S01]  /*b8e0*/  ULDC UR6, c[0x0][0x228] ;  /* 0x00008a0000067ab9 */ /* 0x000fe20000000800 */
[----:B------:R-:W-:-:S02]  /*b8f0*/  IADD3 R10, P2, R20, R4, RZ ;  /* 0x00000004140a7210 */ /* 0x000fc40007f5e0ff */
[----:B------:R0:W-:Y:S01]  /*b900*/  @P5 STG.E.U8 desc[UR14][R14.64], R25 ;  /* 0x000000190e005986 */ /* 0x0001e2000c10110e */
[----:B------:R-:W-:Y:S02]  /*b910*/  SHF.R.S32.HI R20, RZ, 0x1f, R9 ;  /* 0x0000001fff147819 */ /* 0x000fe40000011409 */
[CC--:B--2---:R-:W-:Y:S01]  /*b920*/  IADD3 R12, P5, R9.reuse, R3.reuse, RZ ;  /* 0x00000003090c7210 */ /* 0x0c4fe20007fbe0ff */
[----:B------:R-:W-:Y:S01]  /*b930*/  IMAD.X R11, R16, 0x1, R5, P2 ;  /* 0x00000001100b7824 */ /* 0x000fe200010e0605 */
[----:B------:R-:W-:Y:S01]  /*b940*/  ISETP.GE.AND P2, PT, R0, UR7, PT ;  /* 0x0000000700007c0c */ /* 0x000fe2000bf46270 */
[----:B------:R-:W-:Y:S01]  /*b950*/  VIADD R0, R9, UR4 ;  /* 0x0000000409007c36 */ /* 0x000fe20008000000 */
[----:B------:R-:W-:Y:S01]  /*b960*/  PRMT R21, R17, 0x7772, RZ ;  /* 0x0000777211157816 */ /* 0x000fe200000000ff */
[----:B------:R-:W-:Y:S01]  /*b970*/  IMAD.X R13, R20, 0x1, R2, P5 ;  /* 0x00000001140d7824 */ /* 0x000fe200028e0602 */
[----:B------:R1:W-:Y:S01]  /*b980*/  @P3 STG.E.U8 desc[UR14][R10.64], R23 ;  /* 0x000000170a003986 */ /* 0x0003e2000c10110e */
[----:B------:R-:W-:Y:S01]  /*b990*/  ULDC UR7, c[0x0][0x228] ;  /* 0x00008a0000077ab9 */ /* 0x000fe20000000800 */
[----:B------:R-:W-:Y:S01]  /*b9a0*/  SHF.R.S32.HI R16, RZ, 0x1f, R0 ;  /* 0x0000001fff107819 */ /* 0x000fe20000011400 */
[----:B------:R-:W-:Y:S01]  /*b9b0*/  ULDC UR4, c[0x0][0x248] ;  /* 0x0000920000047ab9 */ /* 0x000fe20000000800 */
[----:B------:R-:W-:Y:S01]  /*b9c0*/  ISETP.LT.AND P1, PT, R8, UR6, !P1 ;  /* 0x0000000608007c0c */ /* 0x000fe2000cf21270 */
[----:B------:R2:W-:Y:S01]  /*b9d0*/  @P6 STG.E.U8 desc[UR14][R12.64], R21 ;  /* 0x000000150c006986 */ /* 0x0005e2000c10110e */
[----:B------:R-:W-:Y:S01]  /*b9e0*/  ISETP.LT.AND P5, PT, R6, UR7, !P4 ;  /* 0x0000000706007c0c */ /* 0x000fe2000e7a1270 */
[----:B------:R-:W-:Y:S01]  /*b9f0*/  ULDC UR6, c[0x0][0x228] ;  /* 0x00008a0000067ab9 */ /* 0x000fe20000000800 */
[----:B------:R-:W-:Y:S01]  /*ba00*/  ISETP.LT.AND P4, PT, R8, UR8, !P4 ;  /* 0x0000000808007c0c */ /* 0x000fe2000e781270 */
[----:B------:R-:W-:Y:S01]  /*ba10*/  ULDC UR7, c[0x0][0x228] ;  /* 0x00008a0000077ab9 */ /* 0x000fe20000000800 */
[----:B0-----:R-:W-:Y:S01]  /*ba20*/  IADD3 R14, P6, R9, R4, RZ ;  /* 0x00000004090e7210 */ /* 0x001fe20007fde0ff */
[----:B------:R-:W-:Y:S01]  /*ba30*/  ULDC UR8, c[0x0][0x228] ;  /* 0x00008a0000087ab9 */ /* 0x000fe20000000800 */
[----:B-1----:R-:W-:-:S02]  /*ba40*/  IADD3 R10, P3, R0, R3, RZ ;  /* 0x00000003000a7210 */ /* 0x002fc40007f7e0ff */
[----:B------:R-:W-:Y:S01]  /*ba50*/  PRMT R17, R17, 0x7773, RZ ;  /* 0x0000777311117816 */ /* 0x000fe200000000ff */
[--C-:B------:R-:W-:Y:S01]  /*ba60*/  IMAD.X R15, R20, 0x1, R5.reuse, P6 ;  /* 0x00000001140f7824 */ /* 0x100fe200030e0605 */
[----:B------:R-:W-:Y:S01]  /*ba70*/  ISETP.GE.AND P6, PT, R7, UR5, PT ;  /* 0x0000000507007c0c */ /* 0x000fe2000bfc6270 */
[----:B------:R-:W-:Y:S01]  /*ba80*/  IMAD.X R11, R16, 0x1, R2, P3 ;  /* 0x00000001100b7824 */ /* 0x000fe200018e0602 */
[C---:B--2---:R-:W-:Y:S01]  /*ba90*/  IADD3 R12, P3, R0.reuse, R4, RZ ;  /* 0x00000004000c7210 */ /* 0x044fe20007f7e0ff */
[----:B------:R-:W-:Y:S01]  /*baa0*/  VIADD R0, R0, UR4 ;  /* 0x0000000400007c36 */ /* 0x000fe20008000000 */
[C---:B------:R-:W-:Y:S01]  /*bab0*/  PRMT R9, R18.reuse, 0x7770, RZ ;  /* 0x0000777012097816 */ /* 0x040fe200000000ff */
[----:B------:R-:W-:Y:S01]  /*bac0*/  ULDC UR5, c[0x0][0x248] ;  /* 0x0000920000057ab9 */ /* 0x000fe20000000800 */
[----:B------:R-:W-:Y:S01]  /*bad0*/  PRMT R7, R18, 0x7771, RZ ;  /* 0x0000777112077816 */ /* 0x000fe200000000ff */
[----:B------:R-:W-:Y:S01]  /*bae0*/  IMAD.X R13, R16, 0x1, R5, P3 ;  /* 0x00000001100d7824 */ /* 0x000fe200018e0605 */
[----:B------:R0:W-:Y:S01]  /*baf0*/  @P1 STG.E.U8 desc[UR14][R14.64], R17 ;  /* 0x000000110e001986 */ /* 0x0001e2000c10110e */
[----:B------:R-:W-:Y:S01]  /*bb00*/  VIADD R16, R0, UR5 ;  /* 0x0000000500107c36 */ /* 0x000fe20008000000 */
[----:B------:R-:W-:Y:S01]  /*bb10*/  ULDC UR4, c[0x0][0x248] ;  /* 0x0000920000047ab9 */ /* 0x000fe20000000800 */
[----:B------:R-:W-:Y:S01]  /*bb20*/  ULDC UR5, c[0x0][0x228] ;  /* 0x00008a0000057ab9 */ /* 0x000fe20000000800 */
[----:B------:R1:W-:Y:S01]  /*bb30*/  @P5 STG.E.U8 desc[UR14][R10.64], R9 ;  /* 0x000000090a005986 */ /* 0x0003e2000c10110e */
[----:B------:R-:W-:-:S02]  /*bb40*/  ISETP.LT.AND P1, PT, R6, UR8, !P0 ;  /* 0x0000000806007c0c */ /* 0x000fc4000c721270 */
[----:B------:R-:W-:Y:S01]  /*bb50*/  ISETP.LT.AND P0, PT, R8, UR5, !P0 ;  /* 0x0000000508007c0c */ /* 0x000fe2000c701270 */
[----:B------:R2:W-:Y:S01]  /*bb60*/  @P4 STG.E.U8 desc[UR14][R12.64], R7 ;  /* 0x000000070c004986 */ /* 0x0005e2000c10110e */
[C---:B------:R-:W-:Y:S02]  /*bb70*/  PRMT R25, R18.reuse, 0x7772, RZ ;  /* 0x0000777212197816 */ /* 0x040fe400000000ff */
[----:B------:R-:W-:Y:S02]  /*bb80*/  PRMT R23, R18, 0x7773, RZ ;  /* 0x0000777312177816 */ /* 0x000fe400000000ff */
[-C--:B0-----:R-:W-:Y:S02]  /*bb90*/  IADD3 R14, P5, R16, R3.reuse, RZ ;  /* 0x00000003100e7210 */ /* 0x081fe40007fbe0ff */
[----:B-1----:R-:W-:Y:S02]  /*bba0*/  SHF.R.S32.HI R9, RZ, 0x1f, R0 ;  /* 0x0000001fff097819 */ /* 0x002fe40000011400 */
[----:B------:R-:W-:-:S02]  /*bbb0*/  IADD3 R10, P3, R0, R3, RZ ;  /* 0x00000003000a7210 */ /* 0x000fc40007f7e0ff */
[-C--:B--2---:R-:W-:Y:S01]  /*bbc0*/  IADD3 R12, P4, R0, R4.reuse, RZ ;  /* 0x00000004000c7210 */ /* 0x084fe20007f9e0ff */
[C---:B------:R-:W-:Y:S01]  /*bbd0*/  VIADD R0, R16.reuse, UR4 ;  /* 0x0000000410007c36 */ /* 0x040fe20008000000 */
[----:B------:R-:W-:Y:S01]  /*bbe0*/  SHF.R.S32.HI R7, RZ, 0x1f, R16 ;  /* 0x0000001fff077819 */ /* 0x000fe20000011410 */
[C-C-:B------:R-:W-:Y:S01]  /*bbf0*/  IMAD.X R11, R9.reuse, 0x1, R2.reuse, P3 ;  /* 0x00000001090b7824 */ /* 0x140fe200018e0602 */
[----:B------:R-:W-:Y:S01]  /*bc00*/  ULDC UR4, c[0x0][0x228] ;  /* 0x00008a0000047ab9 */ /* 0x000fe20000000800 */
[--C-:B------:R-:W-:Y:S01]  /*bc10*/  IMAD.X R13, R9, 0x1, R5.reuse, P4 ;  /* 0x00000001090d7824 */ /* 0x100fe200020e0605 */
[----:B------:R-:W-:Y:S01]  /*bc20*/  IADD3 R16, P4, R16, R4, RZ ;  /* 0x0000000410107210 */ /* 0x000fe20007f9e0ff */
[C---:B------:R-:W-:Y:S01]  /*bc30*/  IMAD.X R15, R7.reuse, 0x1, R2, P5 ;  /* 0x00000001070f7824 */ /* 0x040fe200028e0602 */
[----:B------:R-:W-:Y:S02]  /*bc40*/  SHF.R.S32.HI R9, RZ, 0x1f, R0 ;  /* 0x0000001fff097819 */ /* 0x000fe40000011400 */
[----:B------:R-:W-:Y:S01]  /*bc50*/  IADD3 R20, P3, R0, R3, RZ ;  /* 0x0000000300147210 */ /* 0x000fe20007f7e0ff */
[----:B------:R-:W-:Y:S01]  /*bc60*/  IMAD.X R17, R7, 0x1, R5, P4 ;  /* 0x0000000107117824 */ /* 0x000fe200020e0605 */
[----:B------:R-:W-:-:S02]  /*bc70*/  ISETP.LT.AND P5, PT, R6, UR6, !P2 ;  /* 0x0000000606007c0c */ /* 0x000fc4000d7a1270 */
[----:B------:R-:W-:Y:S01]  /*bc80*/  ISETP.LT.AND P2, PT, R8, UR4, !P2 ;  /* 0x0000000408007c0c */ /* 0x000fe2000d741270 */
[----:B------:R-:W-:Y:S01]  /*bc90*/  ULDC UR4, c[0x0][0x228] ;  /* 0x00008a0000047ab9 */ /* 0x000fe20000000800 */
[----:B------:R-:W-:Y:S01]  /*bca0*/  ISETP.LT.AND P4, PT, R6, UR7, !P6 ;  /* 0x0000000706007c0c */ /* 0x000fe2000f781270 */
[----:B------:R-:W-:Y:S01]  /*bcb0*/  IMAD.X R21, R9, 0x1, R2, P3 ;  /* 0x0000000109157824 */ /* 0x000fe200018e0602 */
[----:B------:R-:W-:Y:S02]  /*bcc0*/  IADD3 R4, P3, R0, R4, RZ ;  /* 0x0000000400047210 */ /* 0x000fe40007f7e0ff */
[----:B------:R-:W-:Y:S02]  /*bcd0*/  ISETP.LT.AND P6, PT, R8, UR4, !P6 ;  /* 0x0000000408007c0c */ /* 0x000fe4000f7c1270 */
[----:B------:R-:W-:Y:S01]  /*bce0*/  PRMT R3, R19, 0x7773, RZ ;  /* 0x0000777313037816 */ /* 0x000fe200000000ff */
[----:B------:R-:W-:Y:S01]  /*bcf0*/  IMAD.X R5, R9, 0x1, R5, P3 ;  /* 0x0000000109057824 */ /* 0x000fe200018e0605 */
[C---:B------:R-:W-:Y:S01]  /*bd00*/  PRMT R7, R19.reuse, 0x7772, RZ ;  /* 0x0000777213077816 */ /* 0x040fe200000000ff */
[----:B------:R0:W-:Y:S01]  /*bd10*/  @P5 STG.E.U8 desc[UR14][R10.64], R25 ;  /* 0x000000190a005986 */ /* 0x0001e2000c10110e */
[----:B------:R-:W-:-:S02]  /*bd20*/  PRMT R9, R19, 0x7771, RZ ;  /* 0x0000777113097816 */ /* 0x000fc400000000ff */
[----:B------:R-:W-:Y:S01]  /*bd30*/  PRMT R19, R19, 0x7770, RZ ;  /* 0x0000777013137816 */ /* 0x000fe200000000ff */
[----:B------:R0:W-:Y:S04]  /*bd40*/  @P2 STG.E.U8 desc[UR14][R12.64], R23 ;  /* 0x000000170c002986 */ /* 0x0001e8000c10110e */
[----:B------:R0:W-:Y:S04]  /*bd50*/  @P4 STG.E.U8 desc[UR14][R14.64], R19 ;  /* 0x000000130e004986 */ /* 0x0001e8000c10110e */
[----:B------:R0:W-:Y:S04]  /*bd60*/  @P6 STG.E.U8 desc[UR14][R16.64], R9 ;  /* 0x0000000910006986 */ /* 0x0001e8000c10110e */
[----:B------:R0:W-:Y:S01]  /*bd70*/  @P1 STG.E.U8 desc[UR14][R20.64], R7 ;  /* 0x0000000714001986 */ /* 0x0001e2000c10110e */
[----:B------:R-:W-:Y:S05]  /*bd80*/  @!P0 EXIT ;  /* 0x000000000000894d */ /* 0x000fea0003800000 */
[----:B------:R-:W-:Y:S01]  /*bd90*/  STG.E.U8 desc[UR14][R4.64], R3 ;  /* 0x0000000304007986 */ /* 0x000fe2000c10110e */
[----:B------:R-:W-:Y:S05]  /*bda0*/  EXIT ;  /* 0x000000000000794d */ /* 0x000fea0003800000 */
.L_x_2:
[----:B------:R-:W-:-:S00]  /*bdb0*/  BRA `(.L_x_2) ;  /* 0xfffffffc00fc7947 */ /* 0x000fc0000383ffff */
[----:B------:R-:W-:-:S00]  /*bdc0*/  NOP ;  /* 0x0000000000007918 */ /* 0x000fc00000000000 */
        /* <DEDUP_REMOVED lines=11> */
.L_x_3:


//--------------------- .nv.shared.matmul_kernel  --------------------------
	.section	.nv.shared.matmul_kernel,"aw",@nobits
	.sectionflags	@""
	.align	16
	.zero		1024


//--------------------- .nv.shared.reserved.0     --------------------------
	.section	.nv.shared.reserved.0,"aw",@nobits
	.weak		__nv_reservedSMEM_offset_0_alias
	.size		__nv_reservedSMEM_offset_0_alias, 0, 0
	.other		__nv_reservedSMEM_offset_0_alias,@"STO_CUDA_RESERVED_SHARED STV_DEFAULT"
__nv_reservedSMEM_offset_0_alias:
	.zero		0


//--------------------- .nv.constant0.matmul_kernel --------------------------
	.section	.nv.constant0.matmul_kernel,"a",@progbits
	.sectionflags	@""
	.align	4
.nv.constant0.matmul_kernel:
	.zero		608


//--------------------- SYMBOLS --------------------------

	.type		.nv.reservedSmem.offset0,@object
	.size		.nv.reservedSmem.offset0,0x4
